//
// Generated by NVIDIA NVVM Compiler
//
// Compiler Build ID: CL-36424714
// Cuda compilation tools, release 13.0, V13.0.88
// Based on NVVM 20.0.0
//

.version 9.0
.target sm_100
.address_size 64

.extern .func  (.param .b32 func_retval0) vprintf
(
	.param .b64 vprintf_param_0,
	.param .b64 vprintf_param_1
)
;
.global .align 1 .b8 $str[17] = {99, 32, 111, 117, 116, 32, 111, 102, 32, 109, 101, 109, 111, 114, 121, 10};
.global .align 1 .b8 $str$1[64] = {102, 105, 108, 101, 95, 37, 100, 61, 85, 78, 83, 65, 84, 44, 118, 97, 114, 115, 61, 37, 105, 44, 99, 108, 97, 117, 115, 101, 115, 61, 37, 105, 44, 109, 101, 109, 61, 37, 105, 44, 99, 111, 110, 102, 108, 105, 99, 116, 115, 61, 37, 105, 44, 108, 101, 109, 109, 97, 115, 61, 37, 105, 10};
.global .align 1 .b8 $str$2[62] = {102, 105, 108, 101, 95, 37, 100, 61, 83, 65, 84, 44, 118, 97, 114, 115, 61, 37, 105, 44, 99, 108, 97, 117, 115, 101, 115, 61, 37, 105, 44, 109, 101, 109, 61, 37, 105, 44, 99, 111, 110, 102, 108, 105, 99, 116, 115, 61, 37, 105, 44, 108, 101, 109, 109, 97, 115, 61, 37, 105, 10};
.global .align 1 .b8 $str$40[14] = {10, 32, 43, 32, 85, 78, 83, 65, 84, 32, 43, 32, 10};

.func  (.param .b32 func_retval0) _Z7impliedP6solveri(
	.param .b64 _Z7impliedP6solveri_param_0,
	.param .b32 _Z7impliedP6solveri_param_1
)
{
	.reg .pred 	%p<7>;
	.reg .b32 	%r<20>;
	.reg .b64 	%rd<25>;

	ld.param.u64 	%rd7, [_Z7impliedP6solveri_param_0];
	ld.param.u32 	%r8, [_Z7impliedP6solveri_param_1];
	ld.u64 	%rd24, [%rd7+80];
	mul.wide.s32 	%rd8, %r8, 4;
	add.s64 	%rd9, %rd24, %rd8;
	ld.u32 	%r1, [%rd9];
	setp.lt.s32 	%p1, %r1, 3;
	@%p1 bra 	$L__BB0_2;
	and.b32  	%r19, %r1, 2;
	bra.uni 	$L__BB0_10;
$L__BB0_2:
	ld.u64 	%rd10, [%rd7+64];
	abs.s32 	%r10, %r8;
	mul.wide.s32 	%rd11, %r10, 4;
	add.s64 	%rd12, %rd10, %rd11;
	ld.u32 	%r3, [%rd12];
	setp.eq.s32 	%p2, %r3, 0;
	mov.b32 	%r19, 0;
	@%p2 bra 	$L__BB0_10;
	ld.u64 	%rd13, [%rd7];
	mul.wide.s32 	%rd14, %r3, 4;
	add.s64 	%rd23, %rd13, %rd14;
	ld.u32 	%r18, [%rd23];
	setp.eq.s32 	%p3, %r18, 0;
	@%p3 bra 	$L__BB0_9;
$L__BB0_4:
	ld.u64 	%rd15, [%rd7+80];
	mul.wide.s32 	%rd16, %r18, 4;
	add.s64 	%rd17, %rd15, %rd16;
	ld.u32 	%r11, [%rd17];
	setp.eq.s32 	%p4, %r11, 2;
	@%p4 bra 	$L__BB0_7;
	{ // callseq 0, 0
	.param .b64 param0;
	st.param.b64 	[param0], %rd7;
	.param .b32 param1;
	st.param.b32 	[param1], %r18;
	.param .b32 retval0;
	call.uni (retval0), 
	_Z7impliedP6solveri, 
	(
	param0, 
	param1
	);
	ld.param.b32 	%r12, [retval0];
	} // callseq 0
	setp.ne.s32 	%p5, %r12, 0;
	@%p5 bra 	$L__BB0_7;
	ld.u64 	%rd18, [%rd7+80];
	add.s64 	%rd20, %rd18, %rd8;
	mov.b32 	%r15, 5;
	st.u32 	[%rd20], %r15;
	bra.uni 	$L__BB0_10;
$L__BB0_7:
	add.s64 	%rd4, %rd23, 4;
	ld.u32 	%r18, [%rd23+4];
	setp.ne.s32 	%p6, %r18, 0;
	mov.u64 	%rd23, %rd4;
	@%p6 bra 	$L__BB0_4;
	ld.u64 	%rd24, [%rd7+80];
$L__BB0_9:
	add.s64 	%rd22, %rd24, %rd8;
	mov.b32 	%r17, 6;
	st.u32 	[%rd22], %r17;
	mov.b32 	%r19, 1;
$L__BB0_10:
	st.param.b32 	[func_retval0], %r19;
	ret;

}
	// .globl	_Z5solvePP6solver
.visible .entry _Z5solvePP6solver(
	.param .u64 .ptr .align 1 _Z5solvePP6solver_param_0
)
{
	.local .align 8 .b8 	__local_depot1[24];
	.reg .b64 	%SP;
	.reg .b64 	%SPL;
	.reg .pred 	%p<82>;
	.reg .b32 	%r<312>;
	.reg .b64 	%rd<338>;

	mov.u64 	%SPL, __local_depot1;
	cvta.local.u64 	%SP, %SPL;
	ld.param.u64 	%rd77, [_Z5solvePP6solver_param_0];
	cvta.to.global.u64 	%rd78, %rd77;
	add.u64 	%rd79, %SP, 0;
	add.u64 	%rd1, %SPL, 0;
	mov.u32 	%r103, %tid.x;
	mul.wide.u32 	%rd80, %r103, 8;
	add.s64 	%rd2, %rd78, %rd80;
	ld.global.u64 	%rd3, [%rd2];
	ld.u32 	%r99, [%rd3+136];
	mov.b32 	%r104, 0;
	st.u32 	[%rd3+140], %r104;
$L__BB1_1:
	ld.u32 	%r3, [%rd3+32];
	ld.u64 	%rd81, [%rd3+64];
	ld.u64 	%rd331, [%rd3+104];
	ld.u32 	%r105, [%rd331];
	abs.s32 	%r106, %r105;
	mul.wide.s32 	%rd82, %r106, 4;
	add.s64 	%rd83, %rd81, %rd82;
	ld.u32 	%r292, [%rd83];
	ld.u64 	%rd330, [%rd3+112];
	setp.ge.u64 	%p3, %rd331, %rd330;
	@%p3 bra 	$L__BB1_61;
$L__BB1_2:
	add.s64 	%rd84, %rd331, 4;
	st.u64 	[%rd3+104], %rd84;
	ld.u32 	%r6, [%rd331];
	ld.u64 	%rd85, [%rd3+88];
	mul.wide.s32 	%rd86, %r6, 4;
	add.s64 	%rd329, %rd85, %rd86;
	ld.u32 	%r275, [%rd329];
	setp.eq.s32 	%p4, %r275, -9;
	@%p4 bra 	$L__BB1_60;
	setp.eq.s32 	%p5, %r292, 0;
	selp.b32 	%r8, 1, 6, %p5;
$L__BB1_4:
	ld.u64 	%rd9, [%rd3];
	mul.wide.s32 	%rd87, %r275, 4;
	add.s64 	%rd88, %rd9, %rd87;
	ld.u32 	%r107, [%rd88+-4];
	setp.eq.s32 	%p6, %r107, 0;
	selp.b64 	%rd10, 8, 4, %p6;
	add.s64 	%rd315, %rd88, %rd10;
	ld.u32 	%r108, [%rd315];
	setp.ne.s32 	%p7, %r108, %r6;
	@%p7 bra 	$L__BB1_6;
	ld.u32 	%r109, [%rd315+4];
	st.u32 	[%rd315], %r109;
$L__BB1_6:
	add.s64 	%rd90, %rd10, %rd87;
	add.s64 	%rd91, %rd9, %rd90;
	add.s64 	%rd314, %rd91, 8;
$L__BB1_7:
	ld.u32 	%r10, [%rd314];
	setp.eq.s32 	%p8, %r10, 0;
	@%p8 bra 	$L__BB1_12;
	ld.u64 	%rd92, [%rd3+80];
	mul.wide.s32 	%rd93, %r10, 4;
	add.s64 	%rd94, %rd92, %rd93;
	ld.u32 	%r11, [%rd94];
	setp.ne.s32 	%p9, %r11, 0;
	@%p9 bra 	$L__BB1_10;
	st.u32 	[%rd315+4], %r10;
	st.u32 	[%rd314], %r6;
	ld.u32 	%r110, [%rd329];
	ld.u64 	%rd95, [%rd3];
	mul.wide.s32 	%rd96, %r110, 4;
	add.s64 	%rd97, %rd95, %rd96;
	ld.u32 	%r111, [%rd97];
	st.u32 	[%rd329], %r111;
	ld.u32 	%r112, [%rd315+4];
	ld.u64 	%rd98, [%rd3+88];
	mul.wide.s32 	%rd99, %r112, 4;
	add.s64 	%rd100, %rd98, %rd99;
	ld.u32 	%r113, [%rd100];
	ld.u64 	%rd101, [%rd3];
	add.s64 	%rd102, %rd101, %rd96;
	st.u32 	[%rd102], %r113;
	ld.u64 	%rd103, [%rd3+88];
	add.s64 	%rd104, %rd103, %rd99;
	st.u32 	[%rd104], %r110;
$L__BB1_10:
	setp.eq.s32 	%p10, %r11, 0;
	add.s64 	%rd314, %rd314, 4;
	@%p10 bra 	$L__BB1_11;
	bra.uni 	$L__BB1_7;
$L__BB1_11:
	ld.u32 	%r275, [%rd329];
	setp.ne.s32 	%p46, %r275, -9;
	@%p46 bra 	$L__BB1_4;
	bra.uni 	$L__BB1_60;
$L__BB1_12:
	st.u32 	[%rd315+4], %r6;
	ld.u64 	%rd105, [%rd3];
	ld.u32 	%r114, [%rd329];
	mul.wide.s32 	%rd106, %r114, 4;
	add.s64 	%rd329, %rd105, %rd106;
	ld.u64 	%rd16, [%rd3+80];
	ld.u32 	%r12, [%rd315];
	neg.s32 	%r13, %r12;
	mul.wide.s32 	%rd107, %r13, 4;
	add.s64 	%rd17, %rd16, %rd107;
	ld.u32 	%r115, [%rd17];
	setp.ne.s32 	%p11, %r115, 0;
	@%p11 bra 	$L__BB1_11;
	mul.wide.s32 	%rd108, %r12, 4;
	add.s64 	%rd109, %rd16, %rd108;
	ld.u32 	%r116, [%rd109];
	setp.ne.s32 	%p12, %r116, 0;
	@%p12 bra 	$L__BB1_15;
	st.u32 	[%rd17], %r8;
	ld.u64 	%rd239, [%rd3+112];
	add.s64 	%rd240, %rd239, 4;
	st.u64 	[%rd3+112], %rd240;
	st.u32 	[%rd239], %r13;
	ld.u64 	%rd241, [%rd3];
	sub.s64 	%rd242, %rd315, %rd241;
	shr.u64 	%rd243, %rd242, 2;
	cvt.u32.u64 	%r214, %rd243;
	add.s32 	%r215, %r214, 1;
	ld.u64 	%rd244, [%rd3+64];
	abs.s32 	%r216, %r12;
	mul.wide.s32 	%rd245, %r216, 4;
	add.s64 	%rd246, %rd244, %rd245;
	st.u32 	[%rd246], %r215;
	setp.gt.s32 	%p45, %r12, 0;
	selp.u32 	%r217, 1, 0, %p45;
	ld.u64 	%rd247, [%rd3+56];
	add.s64 	%rd248, %rd247, %rd245;
	st.u32 	[%rd248], %r217;
	bra.uni 	$L__BB1_11;
$L__BB1_15:
	setp.ne.s32 	%p13, %r292, 0;
	@%p13 bra 	$L__BB1_109;
	ld.u32 	%r126, [%rd3+140];
	add.s32 	%r127, %r126, 1;
	st.u32 	[%rd3+140], %r127;
	ld.u32 	%r128, [%rd3+48];
	add.s32 	%r129, %r128, 1;
	st.u32 	[%rd3+48], %r129;
	ld.u32 	%r276, [%rd315];
	setp.eq.s32 	%p14, %r276, 0;
	@%p14 bra 	$L__BB1_17;
	bra.uni 	$L__BB1_22;
$L__BB1_17:
	ld.u64 	%rd316, [%rd3+64];
	ld.u64 	%rd134, [%rd3+112];
	add.s64 	%rd321, %rd134, -4;
	st.u64 	[%rd3+112], %rd321;
	ld.u32 	%r279, [%rd134+-4];
	abs.s32 	%r139, %r279;
	mul.wide.s32 	%rd135, %r139, 4;
	add.s64 	%rd136, %rd316, %rd135;
	ld.u32 	%r140, [%rd136];
	setp.eq.s32 	%p18, %r140, 0;
	@%p18 bra 	$L__BB1_33;
$L__BB1_18:
	ld.u64 	%rd320, [%rd3+80];
	mul.wide.s32 	%rd137, %r279, 4;
	add.s64 	%rd138, %rd320, %rd137;
	ld.u32 	%r141, [%rd138];
	setp.ne.s32 	%p19, %r141, 2;
	@%p19 bra 	$L__BB1_32;
	mov.u64 	%rd318, %rd321;
$L__BB1_20:
	add.s64 	%rd27, %rd318, -4;
	ld.u32 	%r20, [%rd318+-4];
	mul.wide.s32 	%rd139, %r20, 4;
	add.s64 	%rd140, %rd320, %rd139;
	ld.u32 	%r142, [%rd140];
	setp.eq.s32 	%p20, %r142, 2;
	@%p20 bra 	$L__BB1_26;
	abs.s32 	%r143, %r20;
	mul.wide.s32 	%rd141, %r143, 4;
	add.s64 	%rd142, %rd316, %rd141;
	ld.u32 	%r144, [%rd142];
	setp.eq.s32 	%p21, %r144, 0;
	mov.u64 	%rd318, %rd27;
	@%p21 bra 	$L__BB1_33;
	bra.uni 	$L__BB1_20;
$L__BB1_22:
	mov.u64 	%rd20, %rd315;
	ld.u64 	%rd114, [%rd3+80];
	mul.wide.s32 	%rd115, %r276, 4;
	add.s64 	%rd21, %rd114, %rd115;
	ld.u32 	%r130, [%rd21];
	setp.eq.s32 	%p15, %r130, 6;
	@%p15 bra 	$L__BB1_25;
	mov.b32 	%r131, 2;
	st.u32 	[%rd21], %r131;
	abs.s32 	%r17, %r276;
	ld.u32 	%r132, [%rd3+136];
	setp.eq.s32 	%p16, %r17, %r132;
	@%p16 bra 	$L__BB1_25;
	ld.u64 	%rd116, [%rd3+128];
	mul.wide.s32 	%rd117, %r17, 4;
	add.s64 	%rd118, %rd116, %rd117;
	ld.u32 	%r133, [%rd118];
	ld.u64 	%rd119, [%rd3+120];
	add.s64 	%rd120, %rd119, %rd117;
	ld.u32 	%r134, [%rd120];
	mul.wide.s32 	%rd121, %r134, 4;
	add.s64 	%rd122, %rd116, %rd121;
	st.u32 	[%rd122], %r133;
	ld.u64 	%rd123, [%rd3+120];
	add.s64 	%rd124, %rd123, %rd117;
	ld.u32 	%r135, [%rd124];
	ld.u64 	%rd125, [%rd3+128];
	add.s64 	%rd126, %rd125, %rd117;
	ld.u32 	%r136, [%rd126];
	mul.wide.s32 	%rd127, %r136, 4;
	add.s64 	%rd128, %rd123, %rd127;
	st.u32 	[%rd128], %r135;
	ld.u64 	%rd129, [%rd3+120];
	ld.u32 	%r137, [%rd3+136];
	mul.wide.s32 	%rd130, %r137, 4;
	add.s64 	%rd131, %rd129, %rd130;
	st.u32 	[%rd131], %r17;
	ld.u32 	%r138, [%rd3+136];
	ld.u64 	%rd132, [%rd3+128];
	add.s64 	%rd133, %rd132, %rd117;
	st.u32 	[%rd133], %r138;
	st.u32 	[%rd3+136], %r17;
$L__BB1_25:
	add.s64 	%rd315, %rd20, 4;
	ld.u32 	%r276, [%rd20+4];
	setp.eq.s32 	%p17, %r276, 0;
	@%p17 bra 	$L__BB1_17;
	bra.uni 	$L__BB1_22;
$L__BB1_26:
	ld.u64 	%rd143, [%rd3];
	abs.s32 	%r145, %r279;
	mul.wide.s32 	%rd144, %r145, 4;
	add.s64 	%rd145, %rd316, %rd144;
	ld.u32 	%r146, [%rd145];
	mul.wide.s32 	%rd146, %r146, 4;
	add.s64 	%rd319, %rd143, %rd146;
	ld.u32 	%r278, [%rd319];
	setp.eq.s32 	%p22, %r278, 0;
	@%p22 bra 	$L__BB1_32;
$L__BB1_27:
	mov.u64 	%rd29, %rd319;
	ld.u64 	%rd147, [%rd3+80];
	mul.wide.s32 	%rd148, %r278, 4;
	add.s64 	%rd30, %rd147, %rd148;
	ld.u32 	%r147, [%rd30];
	setp.eq.s32 	%p23, %r147, 6;
	@%p23 bra 	$L__BB1_30;
	mov.b32 	%r148, 2;
	st.u32 	[%rd30], %r148;
	abs.s32 	%r23, %r278;
	ld.u32 	%r149, [%rd3+136];
	setp.eq.s32 	%p24, %r23, %r149;
	@%p24 bra 	$L__BB1_30;
	ld.u64 	%rd149, [%rd3+128];
	mul.wide.s32 	%rd150, %r23, 4;
	add.s64 	%rd151, %rd149, %rd150;
	ld.u32 	%r150, [%rd151];
	ld.u64 	%rd152, [%rd3+120];
	add.s64 	%rd153, %rd152, %rd150;
	ld.u32 	%r151, [%rd153];
	mul.wide.s32 	%rd154, %r151, 4;
	add.s64 	%rd155, %rd149, %rd154;
	st.u32 	[%rd155], %r150;
	ld.u64 	%rd156, [%rd3+120];
	add.s64 	%rd157, %rd156, %rd150;
	ld.u32 	%r152, [%rd157];
	ld.u64 	%rd158, [%rd3+128];
	add.s64 	%rd159, %rd158, %rd150;
	ld.u32 	%r153, [%rd159];
	mul.wide.s32 	%rd160, %r153, 4;
	add.s64 	%rd161, %rd156, %rd160;
	st.u32 	[%rd161], %r152;
	ld.u64 	%rd162, [%rd3+120];
	ld.u32 	%r154, [%rd3+136];
	mul.wide.s32 	%rd163, %r154, 4;
	add.s64 	%rd164, %rd162, %rd163;
	st.u32 	[%rd164], %r23;
	ld.u32 	%r155, [%rd3+136];
	ld.u64 	%rd165, [%rd3+128];
	add.s64 	%rd166, %rd165, %rd150;
	st.u32 	[%rd166], %r155;
	st.u32 	[%rd3+136], %r23;
$L__BB1_30:
	add.s64 	%rd319, %rd29, 4;
	ld.u32 	%r278, [%rd29+4];
	setp.ne.s32 	%p25, %r278, 0;
	@%p25 bra 	$L__BB1_27;
	ld.u64 	%rd167, [%rd3+112];
	ld.u32 	%r279, [%rd167];
	ld.u64 	%rd320, [%rd3+80];
$L__BB1_32:
	mul.wide.s32 	%rd168, %r279, 4;
	add.s64 	%rd169, %rd320, %rd168;
	mov.b32 	%r156, 0;
	st.u32 	[%rd169], %r156;
	ld.u64 	%rd316, [%rd3+64];
	ld.u64 	%rd170, [%rd3+112];
	add.s64 	%rd321, %rd170, -4;
	st.u64 	[%rd3+112], %rd321;
	ld.u32 	%r279, [%rd170+-4];
	abs.s32 	%r157, %r279;
	mul.wide.s32 	%rd171, %r157, 4;
	add.s64 	%rd172, %rd316, %rd171;
	ld.u32 	%r158, [%rd172];
	setp.ne.s32 	%p26, %r158, 0;
	@%p26 bra 	$L__BB1_18;
$L__BB1_33:
	st.u64 	[%rd3+104], %rd321;
	ld.u64 	%rd173, [%rd3+96];
	setp.lt.u64 	%p27, %rd321, %rd173;
	mov.b32 	%r282, 0;
	mov.u64 	%rd326, %rd321;
	mov.u32 	%r281, %r282;
	@%p27 bra 	$L__BB1_43;
	mov.b32 	%r287, 0;
	mov.u32 	%r281, %r287;
	mov.u32 	%r282, %r287;
$L__BB1_35:
	mov.u64 	%rd37, %rd321;
	ld.u64 	%rd174, [%rd3+80];
	ld.u32 	%r283, [%rd37];
	mul.wide.s32 	%rd175, %r283, 4;
	add.s64 	%rd176, %rd174, %rd175;
	ld.u32 	%r161, [%rd176];
	setp.ne.s32 	%p28, %r161, 2;
	@%p28 bra 	$L__BB1_38;
	{ // callseq 2, 0
	.param .b64 param0;
	st.param.b64 	[param0], %rd3;
	.param .b32 param1;
	st.param.b32 	[param1], %r283;
	.param .b32 retval0;
	call.uni (retval0), 
	_Z7impliedP6solveri, 
	(
	param0, 
	param1
	);
	ld.param.b32 	%r162, [retval0];
	} // callseq 2
	setp.ne.s32 	%p29, %r162, 0;
	ld.u32 	%r283, [%rd37];
	@%p29 bra 	$L__BB1_38;
	ld.u64 	%rd177, [%rd3+40];
	add.s32 	%r33, %r282, 1;
	mul.wide.s32 	%rd178, %r282, 4;
	add.s64 	%rd179, %rd177, %rd178;
	st.u32 	[%rd179], %r283;
	mov.b32 	%r287, 1;
	mov.u32 	%r282, %r33;
$L__BB1_38:
	ld.u64 	%rd180, [%rd3+64];
	abs.s32 	%r165, %r283;
	mul.wide.s32 	%rd181, %r165, 4;
	add.s64 	%rd182, %rd180, %rd181;
	ld.u32 	%r166, [%rd182];
	setp.ne.s32 	%p30, %r166, 0;
	@%p30 bra 	$L__BB1_41;
	add.s32 	%r281, %r287, %r281;
	setp.ne.s32 	%p31, %r282, 1;
	mov.b32 	%r287, 0;
	@%p31 bra 	$L__BB1_41;
	st.u64 	[%rd3+104], %rd37;
$L__BB1_41:
	ld.u64 	%rd183, [%rd3+80];
	add.s64 	%rd321, %rd37, -4;
	ld.u32 	%r169, [%rd37];
	mul.wide.s32 	%rd184, %r169, 4;
	add.s64 	%rd185, %rd183, %rd184;
	mov.b32 	%r170, 1;
	st.u32 	[%rd185], %r170;
	ld.u64 	%rd186, [%rd3+96];
	setp.ge.u64 	%p32, %rd321, %rd186;
	@%p32 bra 	$L__BB1_35;
	ld.u64 	%rd326, [%rd3+112];
	ld.u64 	%rd321, [%rd3+104];
$L__BB1_43:
	ld.v2.u32 	{%r171, %r172}, [%rd3+144];
	shr.s32 	%r173, %r171, 5;
	shl.b32 	%r174, %r281, 15;
	add.s32 	%r175, %r171, %r174;
	sub.s32 	%r176, %r175, %r173;
	shr.s32 	%r177, %r172, 15;
	shl.b32 	%r178, %r281, 5;
	add.s32 	%r179, %r172, %r178;
	sub.s32 	%r180, %r179, %r177;
	st.v2.u32 	[%rd3+144], {%r176, %r180};
	setp.le.u64 	%p33, %rd326, %rd321;
	@%p33 bra 	$L__BB1_45;
$L__BB1_44:
	add.s64 	%rd187, %rd326, -4;
	st.u64 	[%rd3+112], %rd187;
	ld.u32 	%r181, [%rd326];
	ld.u64 	%rd188, [%rd3+80];
	mul.wide.s32 	%rd189, %r181, 4;
	add.s64 	%rd190, %rd188, %rd189;
	mov.b32 	%r182, 0;
	st.u32 	[%rd190], %r182;
	ld.u64 	%rd326, [%rd3+112];
	ld.u64 	%rd191, [%rd3+104];
	setp.gt.u64 	%p34, %rd326, %rd191;
	@%p34 bra 	$L__BB1_44;
$L__BB1_45:
	ld.u32 	%r183, [%rd326];
	ld.u64 	%rd192, [%rd3+80];
	mul.wide.s32 	%rd193, %r183, 4;
	add.s64 	%rd194, %rd192, %rd193;
	mov.b32 	%r184, 0;
	st.u32 	[%rd194], %r184;
	ld.u64 	%rd195, [%rd3+40];
	mul.wide.s32 	%rd196, %r282, 4;
	add.s64 	%rd197, %rd195, %rd196;
	st.u32 	[%rd197], %r184;
	ld.u64 	%rd46, [%rd3+40];
	ld.u32 	%r42, [%rd3+16];
	add.s32 	%r185, %r282, %r42;
	add.s32 	%r43, %r185, 3;
	ld.u32 	%r186, [%rd3+24];
	setp.le.s32 	%p35, %r43, %r186;
	@%p35 bra 	$L__BB1_47;
	mov.u64 	%rd201, $str;
	cvta.global.u64 	%rd202, %rd201;
	{ // callseq 3, 0
	.param .b64 param0;
	st.param.b64 	[param0], %rd202;
	.param .b64 param1;
	st.param.b64 	[param1], 0;
	.param .b32 retval0;
	call.uni (retval0), 
	vprintf, 
	(
	param0, 
	param1
	);
	ld.param.b32 	%r187, [retval0];
	} // callseq 3
	mov.b64 	%rd327, 0;
	bra.uni 	$L__BB1_48;
$L__BB1_47:
	ld.u64 	%rd198, [%rd3];
	mul.wide.s32 	%rd199, %r42, 4;
	add.s64 	%rd327, %rd198, %rd199;
	st.u32 	[%rd3+16], %r43;
$L__BB1_48:
	setp.lt.s32 	%p36, %r282, 2;
	@%p36 bra 	$L__BB1_50;
	ld.u32 	%r189, [%rd46];
	ld.u64 	%rd203, [%rd3+88];
	mul.wide.s32 	%rd204, %r189, 4;
	add.s64 	%rd205, %rd203, %rd204;
	ld.u32 	%r190, [%rd205];
	ld.u64 	%rd206, [%rd3];
	mul.wide.s32 	%rd207, %r42, 4;
	add.s64 	%rd208, %rd206, %rd207;
	st.u32 	[%rd208], %r190;
	ld.u64 	%rd209, [%rd3+88];
	add.s64 	%rd210, %rd209, %rd204;
	st.u32 	[%rd210], %r42;
	ld.u32 	%r191, [%rd46+4];
	add.s32 	%r192, %r42, 1;
	ld.u64 	%rd211, [%rd3+88];
	mul.wide.s32 	%rd212, %r191, 4;
	add.s64 	%rd213, %rd211, %rd212;
	ld.u32 	%r193, [%rd213];
	ld.u64 	%rd214, [%rd3];
	add.s64 	%rd215, %rd214, %rd207;
	st.u32 	[%rd215+4], %r193;
	ld.u64 	%rd216, [%rd3+88];
	add.s64 	%rd217, %rd216, %rd212;
	st.u32 	[%rd217], %r192;
$L__BB1_50:
	setp.lt.s32 	%p37, %r282, 1;
	mov.b64 	%rd328, 0;
	@%p37 bra 	$L__BB1_59;
	and.b32  	%r44, %r282, 3;
	setp.lt.u32 	%p38, %r282, 4;
	mov.b32 	%r291, 0;
	@%p38 bra 	$L__BB1_54;
	and.b32  	%r291, %r282, 2147483644;
	mov.b32 	%r290, 0;
$L__BB1_53:
	mul.wide.u32 	%rd219, %r290, 4;
	add.s64 	%rd220, %rd46, %rd219;
	ld.u32 	%r196, [%rd220];
	add.s64 	%rd221, %rd327, %rd219;
	st.u32 	[%rd221+8], %r196;
	ld.u32 	%r197, [%rd220+4];
	st.u32 	[%rd221+12], %r197;
	ld.u32 	%r198, [%rd220+8];
	st.u32 	[%rd221+16], %r198;
	ld.u32 	%r199, [%rd220+12];
	st.u32 	[%rd221+20], %r199;
	add.s32 	%r290, %r290, 4;
	setp.ne.s32 	%p39, %r290, %r291;
	@%p39 bra 	$L__BB1_53;
$L__BB1_54:
	setp.eq.s32 	%p40, %r44, 0;
	@%p40 bra 	$L__BB1_58;
	mul.wide.u32 	%rd222, %r291, 4;
	add.s64 	%rd49, %rd46, %rd222;
	ld.u32 	%r200, [%rd49];
	add.s64 	%rd50, %rd327, %rd222;
	st.u32 	[%rd50+8], %r200;
	setp.eq.s32 	%p41, %r44, 1;
	@%p41 bra 	$L__BB1_58;
	ld.u32 	%r201, [%rd49+4];
	st.u32 	[%rd50+12], %r201;
	setp.eq.s32 	%p42, %r44, 2;
	@%p42 bra 	$L__BB1_58;
	ld.u32 	%r202, [%rd49+8];
	st.u32 	[%rd50+16], %r202;
$L__BB1_58:
	cvt.u64.u32 	%rd328, %r282;
$L__BB1_59:
	shl.b64 	%rd223, %rd328, 2;
	add.s64 	%rd224, %rd327, %rd223;
	mov.b32 	%r203, 0;
	st.u32 	[%rd224+8], %r203;
	ld.u32 	%r204, [%rd3+32];
	add.s32 	%r205, %r204, 1;
	st.u32 	[%rd3+32], %r205;
	ld.u32 	%r206, [%rd327+12];
	setp.eq.s32 	%p43, %r206, 0;
	selp.u32 	%r292, 1, 0, %p43;
	add.s64 	%rd225, %rd327, 8;
	ld.u32 	%r207, [%rd327+8];
	selp.b32 	%r208, 6, 1, %p43;
	ld.u64 	%rd226, [%rd3+80];
	neg.s32 	%r209, %r207;
	mul.wide.s32 	%rd227, %r209, 4;
	add.s64 	%rd228, %rd226, %rd227;
	st.u32 	[%rd228], %r208;
	ld.u64 	%rd229, [%rd3+112];
	add.s64 	%rd230, %rd229, 4;
	st.u64 	[%rd3+112], %rd230;
	st.u32 	[%rd229], %r209;
	ld.u64 	%rd231, [%rd3];
	sub.s64 	%rd232, %rd225, %rd231;
	shr.u64 	%rd233, %rd232, 2;
	cvt.u32.u64 	%r210, %rd233;
	add.s32 	%r211, %r210, 1;
	ld.u64 	%rd234, [%rd3+64];
	abs.s32 	%r212, %r207;
	mul.wide.s32 	%rd235, %r212, 4;
	add.s64 	%rd236, %rd234, %rd235;
	st.u32 	[%rd236], %r211;
	setp.gt.s32 	%p44, %r207, 0;
	selp.u32 	%r213, 1, 0, %p44;
	ld.u64 	%rd237, [%rd3+56];
	add.s64 	%rd238, %rd237, %rd235;
	st.u32 	[%rd238], %r213;
$L__BB1_60:
	ld.u64 	%rd331, [%rd3+104];
	ld.u64 	%rd330, [%rd3+112];
	setp.lt.u64 	%p47, %rd331, %rd330;
	@%p47 bra 	$L__BB1_2;
$L__BB1_61:
	setp.eq.s32 	%p48, %r292, 0;
	@%p48 bra 	$L__BB1_63;
	st.u64 	[%rd3+96], %rd331;
$L__BB1_63:
	ld.u32 	%r294, [%rd3+32];
	setp.le.s32 	%p49, %r294, %r3;
	@%p49 bra 	$L__BB1_102;
	ld.u32 	%r99, [%rd3+136];
	ld.v2.u32 	{%r218, %r219}, [%rd3+144];
	mul.hi.s32 	%r220, %r219, 1374389535;
	shr.u32 	%r221, %r220, 31;
	shr.s32 	%r222, %r220, 5;
	add.s32 	%r223, %r222, %r221;
	mul.lo.s32 	%r55, %r223, 125;
	setp.le.s32 	%p50, %r218, %r55;
	@%p50 bra 	$L__BB1_102;
	mov.b32 	%r224, 0;
	st.u32 	[%rd3+140], %r224;
	st.u32 	[%rd3+144], %r55;
	ld.u64 	%rd333, [%rd3+96];
	setp.le.u64 	%p51, %rd330, %rd333;
	@%p51 bra 	$L__BB1_68;
$L__BB1_66:
	add.s64 	%rd249, %rd330, -4;
	st.u64 	[%rd3+112], %rd249;
	ld.u32 	%r225, [%rd330+-4];
	ld.u64 	%rd250, [%rd3+80];
	mul.wide.s32 	%rd251, %r225, 4;
	add.s64 	%rd252, %rd250, %rd251;
	mov.b32 	%r226, 0;
	st.u32 	[%rd252], %r226;
	ld.u64 	%rd330, [%rd3+112];
	ld.u64 	%rd333, [%rd3+96];
	setp.gt.u64 	%p52, %rd330, %rd333;
	@%p52 bra 	$L__BB1_66;
	ld.u32 	%r294, [%rd3+32];
$L__BB1_68:
	st.u64 	[%rd3+104], %rd333;
	ld.u32 	%r295, [%rd3+28];
	setp.le.s32 	%p53, %r294, %r295;
	@%p53 bra 	$L__BB1_102;
$L__BB1_69:
	add.s32 	%r295, %r295, 300;
	setp.gt.s32 	%p54, %r294, %r295;
	@%p54 bra 	$L__BB1_69;
	st.u32 	[%rd3+28], %r295;
	mov.b32 	%r227, 0;
	st.u32 	[%rd3+32], %r227;
	ld.u32 	%r296, [%rd3+8];
	setp.lt.s32 	%p55, %r296, 0;
	@%p55 bra 	$L__BB1_80;
	neg.s32 	%r297, %r296;
$L__BB1_72:
	mov.u32 	%r64, %r297;
	setp.eq.s32 	%p56, %r64, 0;
	@%p56 bra 	$L__BB1_79;
	ld.u64 	%rd253, [%rd3+88];
	mul.wide.s32 	%rd254, %r64, 4;
	add.s64 	%rd334, %rd253, %rd254;
	ld.u32 	%r298, [%rd334];
	setp.eq.s32 	%p57, %r298, -9;
	@%p57 bra 	$L__BB1_79;
$L__BB1_74:
	ld.u32 	%r228, [%rd3+20];
	setp.ge.s32 	%p58, %r298, %r228;
	@%p58 bra 	$L__BB1_76;
	ld.u64 	%rd258, [%rd3];
	mul.wide.s32 	%rd259, %r298, 4;
	add.s64 	%rd334, %rd258, %rd259;
	ld.u32 	%r298, [%rd334];
	bra.uni 	$L__BB1_77;
$L__BB1_76:
	ld.u64 	%rd255, [%rd3];
	mul.wide.s32 	%rd256, %r298, 4;
	add.s64 	%rd257, %rd255, %rd256;
	ld.u32 	%r298, [%rd257];
	st.u32 	[%rd334], %r298;
$L__BB1_77:
	setp.ne.s32 	%p59, %r298, -9;
	@%p59 bra 	$L__BB1_74;
	ld.u32 	%r296, [%rd3+8];
$L__BB1_79:
	add.s32 	%r297, %r64, 1;
	setp.lt.s32 	%p60, %r64, %r296;
	@%p60 bra 	$L__BB1_72;
$L__BB1_80:
	ld.v2.u32 	{%r73, %r229}, [%rd3+16];
	st.u32 	[%rd3+16], %r229;
	add.s32 	%r301, %r229, 2;
	setp.ge.s32 	%p61, %r301, %r73;
	@%p61 bra 	$L__BB1_102;
$L__BB1_81:
	ld.u64 	%rd67, [%rd3];
	mul.wide.s32 	%rd260, %r301, 4;
	add.s64 	%rd68, %rd67, %rd260;
	ld.u32 	%r302, [%rd68];
	setp.eq.s32 	%p63, %r302, 0;
	mov.pred 	%p81, -1;
	mov.u32 	%r305, %r301;
	@%p63 bra 	$L__BB1_85;
	ld.u64 	%rd69, [%rd3+56];
	mov.b32 	%r303, 0;
	mov.u32 	%r304, %r301;
$L__BB1_83:
	add.s32 	%r305, %r304, 1;
	setp.gt.s32 	%p64, %r302, 0;
	selp.u32 	%r231, 1, 0, %p64;
	abs.s32 	%r232, %r302;
	mul.wide.s32 	%rd261, %r232, 4;
	add.s64 	%rd262, %rd69, %rd261;
	ld.u32 	%r233, [%rd262];
	setp.eq.s32 	%p65, %r233, %r231;
	selp.u32 	%r234, 1, 0, %p65;
	add.s32 	%r303, %r303, %r234;
	mul.wide.s32 	%rd263, %r304, 4;
	add.s64 	%rd264, %rd67, %rd263;
	ld.u32 	%r302, [%rd264+4];
	setp.ne.s32 	%p66, %r302, 0;
	mov.u32 	%r304, %r305;
	@%p66 bra 	$L__BB1_83;
	setp.lt.u32 	%p81, %r303, 6;
$L__BB1_85:
	not.pred 	%p67, %p81;
	@%p67 bra 	$L__BB1_101;
	sub.s32 	%r84, %r305, %r301;
	ld.u32 	%r85, [%rd3+16];
	add.s32 	%r235, %r84, %r85;
	add.s32 	%r86, %r235, 3;
	ld.u32 	%r236, [%rd3+24];
	setp.le.s32 	%p68, %r86, %r236;
	@%p68 bra 	$L__BB1_88;
	mov.u64 	%rd267, $str;
	cvta.global.u64 	%rd268, %rd267;
	{ // callseq 4, 0
	.param .b64 param0;
	st.param.b64 	[param0], %rd268;
	.param .b64 param1;
	st.param.b64 	[param1], 0;
	.param .b32 retval0;
	call.uni (retval0), 
	vprintf, 
	(
	param0, 
	param1
	);
	ld.param.b32 	%r237, [retval0];
	} // callseq 4
	mov.b64 	%rd336, 0;
	bra.uni 	$L__BB1_89;
$L__BB1_88:
	mul.wide.s32 	%rd265, %r85, 4;
	add.s64 	%rd336, %rd67, %rd265;
	st.u32 	[%rd3+16], %r86;
$L__BB1_89:
	setp.lt.s32 	%p69, %r84, 2;
	@%p69 bra 	$L__BB1_91;
	ld.u32 	%r239, [%rd68];
	ld.u64 	%rd269, [%rd3+88];
	mul.wide.s32 	%rd270, %r239, 4;
	add.s64 	%rd271, %rd269, %rd270;
	ld.u32 	%r240, [%rd271];
	ld.u64 	%rd272, [%rd3];
	mul.wide.s32 	%rd273, %r85, 4;
	add.s64 	%rd274, %rd272, %rd273;
	st.u32 	[%rd274], %r240;
	ld.u64 	%rd275, [%rd3+88];
	add.s64 	%rd276, %rd275, %rd270;
	st.u32 	[%rd276], %r85;
	ld.u32 	%r241, [%rd68+4];
	add.s32 	%r242, %r85, 1;
	ld.u64 	%rd277, [%rd3+88];
	mul.wide.s32 	%rd278, %r241, 4;
	add.s64 	%rd279, %rd277, %rd278;
	ld.u32 	%r243, [%rd279];
	ld.u64 	%rd280, [%rd3];
	add.s64 	%rd281, %rd280, %rd273;
	st.u32 	[%rd281+4], %r243;
	ld.u64 	%rd282, [%rd3+88];
	add.s64 	%rd283, %rd282, %rd278;
	st.u32 	[%rd283], %r242;
$L__BB1_91:
	setp.lt.s32 	%p70, %r84, 1;
	mov.b64 	%rd337, 0;
	@%p70 bra 	$L__BB1_100;
	and.b32  	%r87, %r84, 3;
	sub.s32 	%r246, %r301, %r305;
	setp.gt.u32 	%p71, %r246, -4;
	mov.b32 	%r308, 0;
	@%p71 bra 	$L__BB1_95;
	and.b32  	%r308, %r84, 2147483644;
	mov.b32 	%r306, 0;
$L__BB1_94:
	mul.wide.u32 	%rd285, %r306, 4;
	add.s64 	%rd286, %rd68, %rd285;
	ld.u32 	%r248, [%rd286];
	add.s64 	%rd287, %rd336, %rd285;
	st.u32 	[%rd287+8], %r248;
	ld.u32 	%r249, [%rd286+4];
	st.u32 	[%rd287+12], %r249;
	ld.u32 	%r250, [%rd286+8];
	st.u32 	[%rd287+16], %r250;
	ld.u32 	%r251, [%rd286+12];
	st.u32 	[%rd287+20], %r251;
	add.s32 	%r306, %r306, 4;
	setp.ne.s32 	%p72, %r306, %r308;
	@%p72 bra 	$L__BB1_94;
$L__BB1_95:
	setp.eq.s32 	%p73, %r87, 0;
	mov.u32 	%r309, %r308;
	@%p73 bra 	$L__BB1_99;
	mul.wide.u32 	%rd288, %r308, 4;
	add.s64 	%rd72, %rd68, %rd288;
	ld.u32 	%r252, [%rd72];
	add.s64 	%rd73, %rd336, %rd288;
	st.u32 	[%rd73+8], %r252;
	add.s32 	%r309, %r308, 1;
	setp.eq.s32 	%p74, %r87, 1;
	@%p74 bra 	$L__BB1_99;
	ld.u32 	%r253, [%rd72+4];
	st.u32 	[%rd73+12], %r253;
	add.s32 	%r309, %r308, 2;
	setp.eq.s32 	%p75, %r87, 2;
	@%p75 bra 	$L__BB1_99;
	ld.u32 	%r254, [%rd72+8];
	st.u32 	[%rd73+16], %r254;
	add.s32 	%r309, %r308, 3;
$L__BB1_99:
	cvt.u64.u32 	%rd337, %r309;
$L__BB1_100:
	shl.b64 	%rd289, %rd337, 2;
	add.s64 	%rd290, %rd336, %rd289;
	mov.b32 	%r255, 0;
	st.u32 	[%rd290+8], %r255;
	ld.u32 	%r256, [%rd3+32];
	add.s32 	%r257, %r256, 1;
	st.u32 	[%rd3+32], %r257;
$L__BB1_101:
	add.s32 	%r301, %r305, 3;
	setp.lt.s32 	%p76, %r301, %r73;
	@%p76 bra 	$L__BB1_81;
$L__BB1_102:
	ld.u64 	%rd76, [%rd3+80];
$L__BB1_103:
	mul.wide.s32 	%rd291, %r99, 4;
	add.s64 	%rd292, %rd76, %rd291;
	ld.u32 	%r258, [%rd292];
	setp.ne.s32 	%p77, %r258, 0;
	@%p77 bra 	$L__BB1_105;
	neg.s32 	%r100, %r99;
	mul.wide.s32 	%rd293, %r100, 4;
	add.s64 	%rd294, %rd76, %rd293;
	ld.u32 	%r259, [%rd294];
	setp.eq.s32 	%p78, %r259, 0;
	@%p78 bra 	$L__BB1_106;
$L__BB1_105:
	ld.u64 	%rd295, [%rd3+128];
	add.s64 	%rd297, %rd295, %rd291;
	ld.u32 	%r99, [%rd297];
	bra.uni 	$L__BB1_103;
$L__BB1_106:
	setp.ne.s32 	%p79, %r99, 0;
	@%p79 bra 	$L__BB1_108;
	ld.u32 	%r264, [%rd3+156];
	ld.v2.u32 	{%r265, %r266}, [%rd3+8];
	ld.u32 	%r267, [%rd3+16];
	ld.u32 	%r268, [%rd3+48];
	ld.u32 	%r269, [%rd3+28];
	st.local.v2.u32 	[%rd1], {%r264, %r265};
	st.local.v2.u32 	[%rd1+8], {%r266, %r267};
	st.local.v2.u32 	[%rd1+16], {%r268, %r269};
	mov.u64 	%rd308, $str$2;
	cvta.global.u64 	%rd309, %rd308;
	{ // callseq 5, 0
	.param .b64 param0;
	st.param.b64 	[param0], %rd309;
	.param .b64 param1;
	st.param.b64 	[param1], %rd79;
	.param .b32 retval0;
	call.uni (retval0), 
	vprintf, 
	(
	param0, 
	param1
	);
	ld.param.b32 	%r270, [retval0];
	} // callseq 5
	ld.global.u64 	%rd311, [%rd2];
	mov.b32 	%r272, 1;
	st.u32 	[%rd311+152], %r272;
	bra.uni 	$L__BB1_110;
$L__BB1_108:
	ld.u64 	%rd298, [%rd3+56];
	add.s64 	%rd300, %rd298, %rd291;
	ld.u32 	%r260, [%rd300];
	setp.eq.s32 	%p80, %r260, 0;
	selp.b32 	%r261, %r99, %r100, %p80;
	mul.wide.s32 	%rd301, %r261, 4;
	add.s64 	%rd302, %rd76, %rd301;
	mov.b32 	%r262, 1;
	st.u32 	[%rd302], %r262;
	ld.u64 	%rd303, [%rd3+112];
	add.s64 	%rd304, %rd303, 4;
	st.u64 	[%rd3+112], %rd304;
	st.u32 	[%rd303], %r261;
	abs.s32 	%r99, %r99;
	ld.u64 	%rd305, [%rd3+64];
	mul.wide.s32 	%rd306, %r99, 4;
	add.s64 	%rd307, %rd305, %rd306;
	mov.b32 	%r263, 0;
	st.u32 	[%rd307], %r263;
	bra.uni 	$L__BB1_1;
$L__BB1_109:
	ld.u32 	%r117, [%rd3+156];
	ld.v2.u32 	{%r118, %r119}, [%rd3+8];
	ld.u32 	%r120, [%rd3+16];
	ld.u32 	%r121, [%rd3+48];
	ld.u32 	%r122, [%rd3+28];
	st.local.v2.u32 	[%rd1], {%r117, %r118};
	st.local.v2.u32 	[%rd1+8], {%r119, %r120};
	st.local.v2.u32 	[%rd1+16], {%r121, %r122};
	mov.u64 	%rd110, $str$1;
	cvta.global.u64 	%rd111, %rd110;
	{ // callseq 1, 0
	.param .b64 param0;
	st.param.b64 	[param0], %rd111;
	.param .b64 param1;
	st.param.b64 	[param1], %rd79;
	.param .b32 retval0;
	call.uni (retval0), 
	vprintf, 
	(
	param0, 
	param1
	);
	ld.param.b32 	%r123, [retval0];
	} // callseq 1
	ld.global.u64 	%rd113, [%rd2];
	mov.b32 	%r125, 0;
	st.u32 	[%rd113+152], %r125;
$L__BB1_110:
	ret;

}
	// .globl	_Z4initP6solverPiiiiS1_S1_
.visible .entry _Z4initP6solverPiiiiS1_S1_(
	.param .u64 .ptr .align 1 _Z4initP6solverPiiiiS1_S1__param_0,
	.param .u64 .ptr .align 1 _Z4initP6solverPiiiiS1_S1__param_1,
	.param .u32 _Z4initP6solverPiiiiS1_S1__param_2,
	.param .u32 _Z4initP6solverPiiiiS1_S1__param_3,
	.param .u32 _Z4initP6solverPiiiiS1_S1__param_4,
	.param .u64 .ptr .align 1 _Z4initP6solverPiiiiS1_S1__param_5,
	.param .u64 .ptr .align 1 _Z4initP6solverPiiiiS1_S1__param_6
)
{
	.reg .pred 	%p<31>;
	.reg .b32 	%r<209>;
	.reg .b64 	%rd<165>;

	ld.param.u64 	%rd39, [_Z4initP6solverPiiiiS1_S1__param_0];
	ld.param.u64 	%rd37, [_Z4initP6solverPiiiiS1_S1__param_1];
	ld.param.u32 	%r79, [_Z4initP6solverPiiiiS1_S1__param_2];
	ld.param.u32 	%r180, [_Z4initP6solverPiiiiS1_S1__param_3];
	ld.param.u32 	%r81, [_Z4initP6solverPiiiiS1_S1__param_4];
	ld.param.u64 	%rd152, [_Z4initP6solverPiiiiS1_S1__param_5];
	ld.param.u64 	%rd40, [_Z4initP6solverPiiiiS1_S1__param_6];
	cvta.to.global.u64 	%rd1, %rd39;
	cvta.to.global.u64 	%rd41, %rd40;
	ld.global.u32 	%r82, [%rd41];
	st.global.v2.u32 	[%rd1+8], {%r180, %r81};
	mov.b32 	%r83, 0;
	st.global.u32 	[%rd1+16], %r83;
	st.global.u32 	[%rd1+32], %r83;
	st.global.u32 	[%rd1+48], %r83;
	mov.b32 	%r84, 2000;
	mov.b32 	%r85, 412000;
	st.global.v2.u32 	[%rd1+24], {%r85, %r84};
	mov.b32 	%r86, 100000;
	st.global.v2.u32 	[%rd1+144], {%r86, %r86};
	mov.b32 	%r87, -1;
	st.global.v2.u32 	[%rd1+152], {%r87, %r82};
	st.global.u64 	[%rd1], %rd152;
	setp.lt.s32 	%p1, %r180, 412000;
	@%p1 bra 	$L__BB2_2;
	mov.u64 	%rd43, $str;
	cvta.global.u64 	%rd44, %rd43;
	{ // callseq 6, 0
	.param .b64 param0;
	st.param.b64 	[param0], %rd44;
	.param .b64 param1;
	st.param.b64 	[param1], 0;
	.param .b32 retval0;
	call.uni (retval0), 
	vprintf, 
	(
	param0, 
	param1
	);
	ld.param.b32 	%r89, [retval0];
	} // callseq 6
	ld.global.u32 	%r180, [%rd1+8];
	ld.global.u32 	%r179, [%rd1+16];
	ld.global.u32 	%r181, [%rd1+24];
	mov.b64 	%rd152, 0;
	bra.uni 	$L__BB2_3;
$L__BB2_2:
	add.s32 	%r179, %r180, 1;
	st.global.u32 	[%rd1+16], %r179;
	mov.b32 	%r181, 412000;
$L__BB2_3:
	st.global.u64 	[%rd1+56], %rd152;
	add.s32 	%r91, %r180, %r179;
	add.s32 	%r182, %r91, 1;
	setp.le.s32 	%p2, %r182, %r181;
	@%p2 bra 	$L__BB2_5;
	mov.u64 	%rd48, $str;
	cvta.global.u64 	%rd49, %rd48;
	{ // callseq 7, 0
	.param .b64 param0;
	st.param.b64 	[param0], %rd49;
	.param .b64 param1;
	st.param.b64 	[param1], 0;
	.param .b32 retval0;
	call.uni (retval0), 
	vprintf, 
	(
	param0, 
	param1
	);
	ld.param.b32 	%r92, [retval0];
	} // callseq 7
	ld.global.u32 	%r180, [%rd1+8];
	ld.global.u32 	%r182, [%rd1+16];
	ld.global.u32 	%r181, [%rd1+24];
	mov.b64 	%rd153, 0;
	bra.uni 	$L__BB2_6;
$L__BB2_5:
	ld.global.u64 	%rd45, [%rd1];
	mul.wide.s32 	%rd46, %r179, 4;
	add.s64 	%rd153, %rd45, %rd46;
	st.global.u32 	[%rd1+16], %r182;
$L__BB2_6:
	st.global.u64 	[%rd1+120], %rd153;
	add.s32 	%r94, %r180, %r182;
	add.s32 	%r185, %r94, 1;
	setp.le.s32 	%p3, %r185, %r181;
	@%p3 bra 	$L__BB2_8;
	mov.u64 	%rd53, $str;
	cvta.global.u64 	%rd54, %rd53;
	{ // callseq 8, 0
	.param .b64 param0;
	st.param.b64 	[param0], %rd54;
	.param .b64 param1;
	st.param.b64 	[param1], 0;
	.param .b32 retval0;
	call.uni (retval0), 
	vprintf, 
	(
	param0, 
	param1
	);
	ld.param.b32 	%r95, [retval0];
	} // callseq 8
	ld.global.u32 	%r180, [%rd1+8];
	ld.global.u32 	%r185, [%rd1+16];
	ld.global.u32 	%r181, [%rd1+24];
	mov.b64 	%rd154, 0;
	bra.uni 	$L__BB2_9;
$L__BB2_8:
	ld.global.u64 	%rd50, [%rd1];
	mul.wide.s32 	%rd51, %r182, 4;
	add.s64 	%rd154, %rd50, %rd51;
	st.global.u32 	[%rd1+16], %r185;
$L__BB2_9:
	st.global.u64 	[%rd1+128], %rd154;
	add.s32 	%r188, %r185, %r180;
	setp.le.s32 	%p4, %r188, %r181;
	@%p4 bra 	$L__BB2_11;
	mov.u64 	%rd58, $str;
	cvta.global.u64 	%rd59, %rd58;
	{ // callseq 9, 0
	.param .b64 param0;
	st.param.b64 	[param0], %rd59;
	.param .b64 param1;
	st.param.b64 	[param1], 0;
	.param .b32 retval0;
	call.uni (retval0), 
	vprintf, 
	(
	param0, 
	param1
	);
	ld.param.b32 	%r97, [retval0];
	} // callseq 9
	ld.global.u32 	%r180, [%rd1+8];
	ld.global.u32 	%r188, [%rd1+16];
	ld.global.u32 	%r181, [%rd1+24];
	mov.b64 	%rd155, 0;
	bra.uni 	$L__BB2_12;
$L__BB2_11:
	ld.global.u64 	%rd55, [%rd1];
	mul.wide.s32 	%rd56, %r185, 4;
	add.s64 	%rd155, %rd55, %rd56;
	st.global.u32 	[%rd1+16], %r188;
$L__BB2_12:
	st.global.u64 	[%rd1+40], %rd155;
	add.s32 	%r99, %r180, %r188;
	add.s32 	%r191, %r99, 1;
	setp.le.s32 	%p5, %r191, %r181;
	@%p5 bra 	$L__BB2_14;
	mov.u64 	%rd63, $str;
	cvta.global.u64 	%rd64, %rd63;
	{ // callseq 10, 0
	.param .b64 param0;
	st.param.b64 	[param0], %rd64;
	.param .b64 param1;
	st.param.b64 	[param1], 0;
	.param .b32 retval0;
	call.uni (retval0), 
	vprintf, 
	(
	param0, 
	param1
	);
	ld.param.b32 	%r100, [retval0];
	} // callseq 10
	ld.global.u32 	%r180, [%rd1+8];
	ld.global.u32 	%r191, [%rd1+16];
	ld.global.u32 	%r181, [%rd1+24];
	mov.b64 	%rd156, 0;
	bra.uni 	$L__BB2_15;
$L__BB2_14:
	ld.global.u64 	%rd60, [%rd1];
	mul.wide.s32 	%rd61, %r188, 4;
	add.s64 	%rd156, %rd60, %rd61;
	st.global.u32 	[%rd1+16], %r191;
$L__BB2_15:
	st.global.u64 	[%rd1+64], %rd156;
	add.s32 	%r102, %r180, %r191;
	add.s32 	%r194, %r102, 1;
	setp.le.s32 	%p6, %r194, %r181;
	@%p6 bra 	$L__BB2_17;
	mov.u64 	%rd68, $str;
	cvta.global.u64 	%rd69, %rd68;
	{ // callseq 11, 0
	.param .b64 param0;
	st.param.b64 	[param0], %rd69;
	.param .b64 param1;
	st.param.b64 	[param1], 0;
	.param .b32 retval0;
	call.uni (retval0), 
	vprintf, 
	(
	param0, 
	param1
	);
	ld.param.b32 	%r103, [retval0];
	} // callseq 11
	ld.global.u32 	%r180, [%rd1+8];
	ld.global.u32 	%r194, [%rd1+16];
	ld.global.u32 	%r181, [%rd1+24];
	mov.b64 	%rd157, 0;
	bra.uni 	$L__BB2_18;
$L__BB2_17:
	ld.global.u64 	%rd65, [%rd1];
	mul.wide.s32 	%rd66, %r191, 4;
	add.s64 	%rd157, %rd65, %rd66;
	st.global.u32 	[%rd1+16], %r194;
$L__BB2_18:
	st.global.u64 	[%rd1+72], %rd157;
	st.global.u64 	[%rd1+96], %rd157;
	st.global.u64 	[%rd1+104], %rd157;
	st.global.u64 	[%rd1+112], %rd157;
	shl.b32 	%r105, %r180, 1;
	add.s32 	%r106, %r105, %r194;
	add.s32 	%r197, %r106, 1;
	setp.le.s32 	%p7, %r197, %r181;
	@%p7 bra 	$L__BB2_20;
	mov.u64 	%rd73, $str;
	cvta.global.u64 	%rd74, %rd73;
	{ // callseq 12, 0
	.param .b64 param0;
	st.param.b64 	[param0], %rd74;
	.param .b64 param1;
	st.param.b64 	[param1], 0;
	.param .b32 retval0;
	call.uni (retval0), 
	vprintf, 
	(
	param0, 
	param1
	);
	ld.param.b32 	%r107, [retval0];
	} // callseq 12
	ld.global.u32 	%r180, [%rd1+8];
	ld.global.u32 	%r197, [%rd1+16];
	ld.global.u32 	%r181, [%rd1+24];
	mov.b64 	%rd158, 0;
	bra.uni 	$L__BB2_21;
$L__BB2_20:
	ld.global.u64 	%rd70, [%rd1];
	mul.wide.s32 	%rd71, %r194, 4;
	add.s64 	%rd158, %rd70, %rd71;
	st.global.u32 	[%rd1+16], %r197;
$L__BB2_21:
	mul.wide.s32 	%rd75, %r180, 4;
	add.s64 	%rd76, %rd158, %rd75;
	st.global.u64 	[%rd1+80], %rd76;
	shl.b32 	%r109, %r180, 1;
	add.s32 	%r110, %r109, %r197;
	add.s32 	%r199, %r110, 1;
	setp.le.s32 	%p8, %r199, %r181;
	@%p8 bra 	$L__BB2_23;
	mov.u64 	%rd79, $str;
	cvta.global.u64 	%rd80, %rd79;
	{ // callseq 13, 0
	.param .b64 param0;
	st.param.b64 	[param0], %rd80;
	.param .b64 param1;
	st.param.b64 	[param1], 0;
	.param .b32 retval0;
	call.uni (retval0), 
	vprintf, 
	(
	param0, 
	param1
	);
	ld.param.b32 	%r111, [retval0];
	} // callseq 13
	ld.global.u32 	%r180, [%rd1+8];
	ld.global.u64 	%rd159, [%rd1];
	ld.global.u32 	%r199, [%rd1+16];
	mov.b64 	%rd160, 0;
	bra.uni 	$L__BB2_24;
$L__BB2_23:
	ld.global.u64 	%rd159, [%rd1];
	mul.wide.s32 	%rd77, %r197, 4;
	add.s64 	%rd160, %rd159, %rd77;
$L__BB2_24:
	mul.wide.s32 	%rd81, %r180, 4;
	add.s64 	%rd82, %rd160, %rd81;
	st.global.u64 	[%rd1+88], %rd82;
	add.s32 	%r113, %r199, 1;
	st.global.u32 	[%rd1+16], %r113;
	mul.wide.s32 	%rd83, %r199, 4;
	add.s64 	%rd84, %rd159, %rd83;
	mov.b32 	%r114, 0;
	st.u32 	[%rd84], %r114;
	ld.global.u32 	%r115, [%rd1+8];
	setp.lt.s32 	%p9, %r115, 1;
	@%p9 bra 	$L__BB2_27;
	mov.b32 	%r201, 1;
$L__BB2_26:
	add.s32 	%r117, %r201, -1;
	ld.global.u64 	%rd85, [%rd1+128];
	mul.wide.u32 	%rd86, %r201, 4;
	add.s64 	%rd87, %rd85, %rd86;
	st.u32 	[%rd87], %r117;
	ld.global.u64 	%rd88, [%rd1+120];
	mul.wide.s32 	%rd89, %r201, 4;
	add.s64 	%rd90, %rd88, %rd89;
	st.u32 	[%rd90+-4], %r201;
	ld.global.u64 	%rd91, [%rd1+80];
	add.s64 	%rd92, %rd91, %rd86;
	mov.b32 	%r118, 0;
	st.u32 	[%rd92], %r118;
	ld.global.u64 	%rd93, [%rd1+80];
	neg.s32 	%r119, %r201;
	mul.wide.s32 	%rd94, %r119, 4;
	add.s64 	%rd95, %rd93, %rd94;
	st.u32 	[%rd95], %r118;
	ld.global.u64 	%rd96, [%rd1+56];
	add.s64 	%rd97, %rd96, %rd86;
	st.u32 	[%rd97], %r118;
	ld.global.u64 	%rd98, [%rd1+88];
	add.s64 	%rd99, %rd98, %rd94;
	mov.b32 	%r120, -9;
	st.u32 	[%rd99], %r120;
	ld.global.u64 	%rd100, [%rd1+88];
	add.s64 	%rd101, %rd100, %rd86;
	st.u32 	[%rd101], %r120;
	ld.global.u32 	%r121, [%rd1+8];
	st.global.u32 	[%rd1+136], %r121;
	add.s32 	%r56, %r201, 1;
	setp.lt.s32 	%p10, %r201, %r121;
	mov.u32 	%r201, %r56;
	@%p10 bra 	$L__BB2_26;
$L__BB2_27:
	setp.lt.s32 	%p11, %r79, 1;
	@%p11 bra 	$L__BB2_58;
	cvta.to.global.u64 	%rd20, %rd37;
	mov.b32 	%r202, 0;
	mov.u64 	%rd110, $str;
	mov.u32 	%r208, %r202;
$L__BB2_29:
	mul.wide.u32 	%rd102, %r202, 4;
	add.s64 	%rd103, %rd20, %rd102;
	ld.global.u32 	%r59, [%rd103];
	setp.ne.s32 	%p12, %r59, 0;
	@%p12 bra 	$L__BB2_56;
	ld.global.u64 	%rd21, [%rd1+40];
	ld.global.u32 	%r60, [%rd1+16];
	add.s32 	%r123, %r208, %r60;
	add.s32 	%r61, %r123, 3;
	ld.global.u32 	%r124, [%rd1+24];
	setp.le.s32 	%p13, %r61, %r124;
	@%p13 bra 	$L__BB2_32;
	cvta.global.u64 	%rd111, %rd110;
	{ // callseq 14, 0
	.param .b64 param0;
	st.param.b64 	[param0], %rd111;
	.param .b64 param1;
	st.param.b64 	[param1], 0;
	.param .b32 retval0;
	call.uni (retval0), 
	vprintf, 
	(
	param0, 
	param1
	);
	ld.param.b32 	%r125, [retval0];
	} // callseq 14
	mov.b64 	%rd161, 0;
	bra.uni 	$L__BB2_33;
$L__BB2_32:
	ld.global.u64 	%rd107, [%rd1];
	mul.wide.s32 	%rd108, %r60, 4;
	add.s64 	%rd161, %rd107, %rd108;
	st.global.u32 	[%rd1+16], %r61;
$L__BB2_33:
	setp.lt.s32 	%p14, %r208, 2;
	@%p14 bra 	$L__BB2_35;
	ld.u32 	%r127, [%rd21];
	ld.global.u64 	%rd112, [%rd1+88];
	mul.wide.s32 	%rd113, %r127, 4;
	add.s64 	%rd114, %rd112, %rd113;
	ld.u32 	%r128, [%rd114];
	ld.global.u64 	%rd115, [%rd1];
	mul.wide.s32 	%rd116, %r60, 4;
	add.s64 	%rd117, %rd115, %rd116;
	st.u32 	[%rd117], %r128;
	ld.global.u64 	%rd118, [%rd1+88];
	add.s64 	%rd119, %rd118, %rd113;
	st.u32 	[%rd119], %r60;
	ld.u32 	%r129, [%rd21+4];
	add.s32 	%r130, %r60, 1;
	ld.global.u64 	%rd120, [%rd1+88];
	mul.wide.s32 	%rd121, %r129, 4;
	add.s64 	%rd122, %rd120, %rd121;
	ld.u32 	%r131, [%rd122];
	ld.global.u64 	%rd123, [%rd1];
	add.s64 	%rd124, %rd123, %rd116;
	st.u32 	[%rd124+4], %r131;
	ld.global.u64 	%rd125, [%rd1+88];
	add.s64 	%rd126, %rd125, %rd121;
	st.u32 	[%rd126], %r130;
$L__BB2_35:
	setp.lt.s32 	%p15, %r208, 1;
	mov.b64 	%rd164, 0;
	@%p15 bra 	$L__BB2_50;
	and.b32  	%r62, %r208, 15;
	setp.lt.u32 	%p16, %r208, 16;
	mov.b32 	%r206, 0;
	@%p16 bra 	$L__BB2_39;
	and.b32  	%r206, %r208, 2147483632;
	neg.s32 	%r204, %r206;
	add.s64 	%rd163, %rd21, 32;
	add.s64 	%rd162, %rd161, 36;
$L__BB2_38:
	.pragma "nounroll";
	ld.u32 	%r133, [%rd163+-32];
	st.u32 	[%rd162+-28], %r133;
	ld.u32 	%r134, [%rd163+-28];
	st.u32 	[%rd162+-24], %r134;
	ld.u32 	%r135, [%rd163+-24];
	st.u32 	[%rd162+-20], %r135;
	ld.u32 	%r136, [%rd163+-20];
	st.u32 	[%rd162+-16], %r136;
	ld.u32 	%r137, [%rd163+-16];
	st.u32 	[%rd162+-12], %r137;
	ld.u32 	%r138, [%rd163+-12];
	st.u32 	[%rd162+-8], %r138;
	ld.u32 	%r139, [%rd163+-8];
	st.u32 	[%rd162+-4], %r139;
	ld.u32 	%r140, [%rd163+-4];
	st.u32 	[%rd162], %r140;
	ld.u32 	%r141, [%rd163];
	st.u32 	[%rd162+4], %r141;
	ld.u32 	%r142, [%rd163+4];
	st.u32 	[%rd162+8], %r142;
	ld.u32 	%r143, [%rd163+8];
	st.u32 	[%rd162+12], %r143;
	ld.u32 	%r144, [%rd163+12];
	st.u32 	[%rd162+16], %r144;
	ld.u32 	%r145, [%rd163+16];
	st.u32 	[%rd162+20], %r145;
	ld.u32 	%r146, [%rd163+20];
	st.u32 	[%rd162+24], %r146;
	ld.u32 	%r147, [%rd163+24];
	st.u32 	[%rd162+28], %r147;
	ld.u32 	%r148, [%rd163+28];
	st.u32 	[%rd162+32], %r148;
	add.s32 	%r204, %r204, 16;
	add.s64 	%rd163, %rd163, 64;
	add.s64 	%rd162, %rd162, 64;
	setp.ne.s32 	%p17, %r204, 0;
	@%p17 bra 	$L__BB2_38;
$L__BB2_39:
	setp.eq.s32 	%p18, %r62, 0;
	@%p18 bra 	$L__BB2_49;
	and.b32  	%r68, %r208, 7;
	setp.lt.u32 	%p19, %r62, 8;
	@%p19 bra 	$L__BB2_42;
	mul.wide.u32 	%rd128, %r206, 4;
	add.s64 	%rd129, %rd21, %rd128;
	ld.u32 	%r149, [%rd129];
	add.s64 	%rd130, %rd161, %rd128;
	st.u32 	[%rd130+8], %r149;
	ld.u32 	%r150, [%rd129+4];
	st.u32 	[%rd130+12], %r150;
	ld.u32 	%r151, [%rd129+8];
	st.u32 	[%rd130+16], %r151;
	ld.u32 	%r152, [%rd129+12];
	st.u32 	[%rd130+20], %r152;
	ld.u32 	%r153, [%rd129+16];
	st.u32 	[%rd130+24], %r153;
	ld.u32 	%r154, [%rd129+20];
	st.u32 	[%rd130+28], %r154;
	ld.u32 	%r155, [%rd129+24];
	st.u32 	[%rd130+32], %r155;
	ld.u32 	%r156, [%rd129+28];
	st.u32 	[%rd130+36], %r156;
	add.s32 	%r206, %r206, 8;
$L__BB2_42:
	setp.eq.s32 	%p20, %r68, 0;
	@%p20 bra 	$L__BB2_49;
	and.b32  	%r71, %r208, 3;
	setp.lt.u32 	%p21, %r68, 4;
	@%p21 bra 	$L__BB2_45;
	mul.wide.u32 	%rd131, %r206, 4;
	add.s64 	%rd132, %rd21, %rd131;
	ld.u32 	%r157, [%rd132];
	add.s64 	%rd133, %rd161, %rd131;
	st.u32 	[%rd133+8], %r157;
	ld.u32 	%r158, [%rd132+4];
	st.u32 	[%rd133+12], %r158;
	ld.u32 	%r159, [%rd132+8];
	st.u32 	[%rd133+16], %r159;
	ld.u32 	%r160, [%rd132+12];
	st.u32 	[%rd133+20], %r160;
	add.s32 	%r206, %r206, 4;
$L__BB2_45:
	setp.eq.s32 	%p22, %r71, 0;
	@%p22 bra 	$L__BB2_49;
	mul.wide.u32 	%rd134, %r206, 4;
	add.s64 	%rd30, %rd21, %rd134;
	ld.u32 	%r161, [%rd30];
	add.s64 	%rd31, %rd161, %rd134;
	st.u32 	[%rd31+8], %r161;
	setp.eq.s32 	%p23, %r71, 1;
	@%p23 bra 	$L__BB2_49;
	ld.u32 	%r162, [%rd30+4];
	st.u32 	[%rd31+12], %r162;
	setp.eq.s32 	%p24, %r71, 2;
	@%p24 bra 	$L__BB2_49;
	ld.u32 	%r163, [%rd30+8];
	st.u32 	[%rd31+16], %r163;
$L__BB2_49:
	cvt.u64.u32 	%rd164, %r208;
$L__BB2_50:
	shl.b64 	%rd135, %rd164, 2;
	add.s64 	%rd136, %rd161, %rd135;
	mov.b32 	%r164, 0;
	st.u32 	[%rd136+8], %r164;
	ld.global.u32 	%r165, [%rd1+16];
	st.global.u32 	[%rd1+20], %r165;
	setp.eq.s32 	%p25, %r208, 1;
	@%p25 bra 	$L__BB2_52;
	setp.eq.s32 	%p26, %r208, 0;
	mov.u32 	%r208, %r164;
	@%p26 bra 	$L__BB2_53;
	bra.uni 	$L__BB2_57;
$L__BB2_52:
	add.s64 	%rd34, %rd161, 8;
	ld.global.u64 	%rd35, [%rd1+80];
	ld.u32 	%r74, [%rd161+8];
	mul.wide.s32 	%rd137, %r74, 4;
	add.s64 	%rd138, %rd35, %rd137;
	ld.u32 	%r166, [%rd138];
	setp.eq.s32 	%p27, %r166, 0;
	@%p27 bra 	$L__BB2_54;
$L__BB2_53:
	mov.u64 	%rd150, $str$40;
	cvta.global.u64 	%rd151, %rd150;
	{ // callseq 15, 0
	.param .b64 param0;
	st.param.b64 	[param0], %rd151;
	.param .b64 param1;
	st.param.b64 	[param1], 0;
	.param .b32 retval0;
	call.uni (retval0), 
	vprintf, 
	(
	param0, 
	param1
	);
	ld.param.b32 	%r175, [retval0];
	} // callseq 15
	mov.b32 	%r177, 1;
	st.global.u32 	[%rd1+152], %r177;
	bra.uni 	$L__BB2_58;
$L__BB2_54:
	neg.s32 	%r75, %r74;
	mul.wide.s32 	%rd139, %r75, 4;
	add.s64 	%rd36, %rd35, %rd139;
	ld.u32 	%r168, [%rd36];
	setp.ne.s32 	%p28, %r168, 0;
	mov.u32 	%r208, %r164;
	@%p28 bra 	$L__BB2_57;
	mov.b32 	%r170, 6;
	st.u32 	[%rd36], %r170;
	ld.global.u64 	%rd140, [%rd1+112];
	add.s64 	%rd141, %rd140, 4;
	st.global.u64 	[%rd1+112], %rd141;
	st.u32 	[%rd140], %r75;
	ld.global.u64 	%rd142, [%rd1];
	sub.s64 	%rd143, %rd34, %rd142;
	shr.u64 	%rd144, %rd143, 2;
	cvt.u32.u64 	%r171, %rd144;
	add.s32 	%r172, %r171, 1;
	ld.global.u64 	%rd145, [%rd1+64];
	abs.s32 	%r173, %r74;
	mul.wide.s32 	%rd146, %r173, 4;
	add.s64 	%rd147, %rd145, %rd146;
	st.u32 	[%rd147], %r172;
	setp.gt.s32 	%p29, %r74, 0;
	selp.u32 	%r174, 1, 0, %p29;
	ld.global.u64 	%rd148, [%rd1+56];
	add.s64 	%rd149, %rd148, %rd146;
	st.u32 	[%rd149], %r174;
	mov.u32 	%r208, %r164;
	bra.uni 	$L__BB2_57;
$L__BB2_56:
	ld.global.u64 	%rd104, [%rd1+40];
	add.s32 	%r76, %r208, 1;
	mul.wide.s32 	%rd105, %r208, 4;
	add.s64 	%rd106, %rd104, %rd105;
	st.u32 	[%rd106], %r59;
	mov.u32 	%r208, %r76;
$L__BB2_57:
	add.s32 	%r202, %r202, 1;
	setp.ne.s32 	%p30, %r202, %r79;
	@%p30 bra 	$L__BB2_29;
$L__BB2_58:
	ret;

}


// ===== COMPILED SASS (sm_100) =====

	.target	sm_100

	.elftype	@"ET_EXEC"


//--------------------- .note.nv.tkinfo           --------------------------
	.section	.note.nv.tkinfo,"",@"SHT_NOTE"
	.sectionflags	@"SHF_NOTE_NV_TKINFO"
	.tkinfo
        /*0018*/ 	.word	0x00000002
        /*0030*/ 	.string	""
        /*0030*/ 	.string	"ptxas"
        /*0030*/ 	.string	"Cuda compilation tools, release 13.0, V13.0.88"
        /*0030*/ 	.string	"Build cuda_13.0.r13.0/compiler.36424714_0"
        /*0030*/ 	.string	"-arch sm_100 -m 64 "



//--------------------- .note.nv.cuinfo           --------------------------
	.section	.note.nv.cuinfo,"",@"SHT_NOTE"
	.sectionflags	@"SHF_NOTE_NV_CUINFO"
        /*0018*/ 	.short	0x0002
        /*001a*/ 	.short	0x0064
        /*001c*/ 	.short	0x0082
	.zero		2


//--------------------- .nv.info                  --------------------------
	.section	.nv.info,"",@"SHT_CUDA_INFO"
	.align	4


	//----- nvinfo : EIATTR_REGCOUNT
	.align		4
        /*0000*/ 	.byte	0x04, 0x2f
        /*0002*/ 	.short	(.L_5 - .L_4)
	.align		4
.L_4:
        /*0004*/ 	.word	index@(_Z5solvePP6solver)
        /*0008*/ 	.word	0x00000020


	//----- nvinfo : EIATTR_FRAME_SIZE
	.align		4
.L_5:
        /*000c*/ 	.byte	0x04, 0x11
        /*000e*/ 	.short	(.L_7 - .L_6)
	.align		4
.L_6:
        /*0010*/ 	.word	index@($_Z5solvePP6solver$_Z7impliedP6solveri)
        /*0014*/ 	.word	0x00000018


	//----- nvinfo : EIATTR_FRAME_SIZE
	.align		4
.L_7:
        /*0018*/ 	.byte	0x04, 0x11
        /*001a*/ 	.short	(.L_9 - .L_8)
	.align		4
.L_8:
        /*001c*/ 	.word	index@(_Z5solvePP6solver)
        /*0020*/ 	.word	0x00000018


	//----- nvinfo : EIATTR_REGCOUNT
	.align		4
.L_9:
        /*0024*/ 	.byte	0x04, 0x2f
        /*0026*/ 	.short	(.L_11 - .L_10)
	.align		4
.L_10:
        /*0028*/ 	.word	index@(_Z4initP6solverPiiiiS1_S1_)
        /*002c*/ 	.word	0x0000001c


	//----- nvinfo : EIATTR_FRAME_SIZE
	.align		4
.L_11:
        /*0030*/ 	.byte	0x04, 0x11
        /*0032*/ 	.short	(.L_13 - .L_12)
	.align		4
.L_12:
        /*0034*/ 	.word	index@(_Z4initP6solverPiiiiS1_S1_)
        /*0038*/ 	.word	0x00000000


	//----- nvinfo : EIATTR_MIN_STACK_SIZE
	.align		4
.L_13:
        /*003c*/ 	.byte	0x04, 0x12
        /*003e*/ 	.short	(.L_15 - .L_14)
	.align		4
.L_14:
        /*0040*/ 	.word	index@(_Z4initP6solverPiiiiS1_S1_)
        /*0044*/ 	.word	0x00000000


	//----- nvinfo : EIATTR_MIN_STACK_SIZE
	.align		4
.L_15:
        /*0048*/ 	.byte	0x04, 0x12
        /*004a*/ 	.short	(.L_17 - .L_16)
	.align		4
.L_16:
        /*004c*/ 	.word	index@(_Z5solvePP6solver)
        /*0050*/ 	.word	0x00000018
.L_17:


//--------------------- .nv.compat                --------------------------
	.section	.nv.compat,"",@"SHT_CUDA_COMPAT_INFO"
	.align	4
        /*0000*/ 	.byte	0x02, 0x09, 0x00, 0x00, 0x02, 0x02, 0x01, 0x00, 0x02, 0x05, 0x05, 0x00, 0x03, 0x07, 0x01, 0x01
        /*0010*/ 	.byte	0x02, 0x03, 0x00, 0x00, 0x02, 0x06, 0x01, 0x00, 0x04, 0x0b, 0x08, 0x00, 0x09, 0x00, 0x00, 0x00
        /*0020*/ 	.byte	0x00, 0x00, 0x00, 0x00


//--------------------- .nv.info._Z4initP6solverPiiiiS1_S1_ --------------------------
	.section	.nv.info._Z4initP6solverPiiiiS1_S1_,"",@"SHT_CUDA_INFO"
	.sectionflags	@""
	.align	4


	//----- nvinfo : EIATTR_CUDA_API_VERSION
	.align		4
        /*0000*/ 	.byte	0x04, 0x37
        /*0002*/ 	.short	(.L_19 - .L_18)
.L_18:
        /*0004*/ 	.word	0x00000082


	//----- nvinfo : EIATTR_KPARAM_INFO
	.align		4
.L_19:
        /*0008*/ 	.byte	0x04, 0x17
        /*000a*/ 	.short	(.L_21 - .L_20)
.L_20:
        /*000c*/ 	.word	0x00000000
        /*0010*/ 	.short	0x0006
        /*0012*/ 	.short	0x0028
        /*0014*/ 	.byte	0x00, 0xf5, 0x21, 0x00


	//----- nvinfo : EIATTR_KPARAM_INFO
	.align		4
.L_21:
        /*0018*/ 	.byte	0x04, 0x17
        /*001a*/ 	.short	(.L_23 - .L_22)
.L_22:
        /*001c*/ 	.word	0x00000000
        /*0020*/ 	.short	0x0005
        /*0022*/ 	.short	0x0020
        /*0024*/ 	.byte	0x00, 0xf5, 0x21, 0x00


	//----- nvinfo : EIATTR_KPARAM_INFO
	.align		4
.L_23:
        /*0028*/ 	.byte	0x04, 0x17
        /*002a*/ 	.short	(.L_25 - .L_24)
.L_24:
        /*002c*/ 	.word	0x00000000
        /*0030*/ 	.short	0x0004
        /*0032*/ 	.short	0x0018
        /*0034*/ 	.byte	0x00, 0xf0, 0x11, 0x00


	//----- nvinfo : EIATTR_KPARAM_INFO
	.align		4
.L_25:
        /*0038*/ 	.byte	0x04, 0x17
        /*003a*/ 	.short	(.L_27 - .L_26)
.L_26:
        /*003c*/ 	.word	0x00000000
        /*0040*/ 	.short	0x0003
        /*0042*/ 	.short	0x0014
        /*0044*/ 	.byte	0x00, 0xf0, 0x11, 0x00


	//----- nvinfo : EIATTR_KPARAM_INFO
	.align		4
.L_27:
        /*0048*/ 	.byte	0x04, 0x17
        /*004a*/ 	.short	(.L_29 - .L_28)
.L_28:
        /*004c*/ 	.word	0x00000000
        /*0050*/ 	.short	0x0002
        /*0052*/ 	.short	0x0010
        /*0054*/ 	.byte	0x00, 0xf0, 0x11, 0x00


	//----- nvinfo : EIATTR_KPARAM_INFO
	.align		4
.L_29:
        /*0058*/ 	.byte	0x04, 0x17
        /*005a*/ 	.short	(.L_31 - .L_30)
.L_30:
        /*005c*/ 	.word	0x00000000
        /*0060*/ 	.short	0x0001
        /*0062*/ 	.short	0x0008
        /*0064*/ 	.byte	0x00, 0xf5, 0x21, 0x00


	//----- nvinfo : EIATTR_KPARAM_INFO
	.align		4
.L_31:
        /*0068*/ 	.byte	0x04, 0x17
        /*006a*/ 	.short	(.L_33 - .L_32)
.L_32:
        /*006c*/ 	.word	0x00000000
        /*0070*/ 	.short	0x0000
        /*0072*/ 	.short	0x0000
        /*0074*/ 	.byte	0x00, 0xf5, 0x21, 0x00


	//----- nvinfo : EIATTR_SPARSE_MMA_MASK
	.align		4
.L_33:
        /*0078*/ 	.byte	0x03, 0x50
        /*007a*/ 	.short	0x0000


	//----- nvinfo : EIATTR_MAXREG_COUNT
	.align		4
        /*007c*/ 	.byte	0x03, 0x1b
        /*007e*/ 	.short	0x00ff


	//----- nvinfo : EIATTR_EXTERNS
	.align		4
        /*0080*/ 	.byte	0x04, 0x0f
        /*0082*/ 	.short	(.L_35 - .L_34)


	//   ....[0]....
	.align		4
.L_34:
        /*0084*/ 	.word	index@(vprintf)


	//----- nvinfo : EIATTR_MERCURY_ISA_VERSION
	.align		4
.L_35:
        /*0088*/ 	.byte	0x03, 0x5f
        /*008a*/ 	.short	0x0101


	//----- nvinfo : EIATTR_VRC_CTA_INIT_COUNT
	.align		4
        /*008c*/ 	.byte	0x02, 0x4a
	.zero		1
	.zero		1


	//----- nvinfo : EIATTR_SYSCALL_OFFSETS
	.align		4
        /*0090*/ 	.byte	0x04, 0x46
        /*0092*/ 	.short	(.L_37 - .L_36)


	//   ....[0]....
.L_36:
        /*0094*/ 	.word	0x00000230


	//   ....[1]....
        /*0098*/ 	.word	0x00000390


	//   ....[2]....
        /*009c*/ 	.word	0x000004d0


	//   ....[3]....
        /*00a0*/ 	.word	0x00000610


	//   ....[4]....
        /*00a4*/ 	.word	0x00000750


	//   ....[5]....
        /*00a8*/ 	.word	0x00000890


	//   ....[6]....
        /*00ac*/ 	.word	0x00000a10


	//   ....[7]....
        /*00b0*/ 	.word	0x00000b70


	//   ....[8]....
        /*00b4*/ 	.word	0x00001060


	//   ....[9]....
        /*00b8*/ 	.word	0x00001da0


	//----- nvinfo : EIATTR_EXIT_INSTR_OFFSETS
	.align		4
.L_37:
        /*00bc*/ 	.byte	0x04, 0x1c
        /*00be*/ 	.short	(.L_39 - .L_38)


	//   ....[0]....
.L_38:
        /*00c0*/ 	.word	0x00000ea0


	//   ....[1]....
        /*00c4*/ 	.word	0x00001de0


	//   ....[2]....
        /*00c8*/ 	.word	0x00001e70


	//----- nvinfo : EIATTR_CRS_STACK_SIZE
	.align		4
.L_39:
        /*00cc*/ 	.byte	0x04, 0x1e
        /*00ce*/ 	.short	(.L_41 - .L_40)
.L_40:
        /*00d0*/ 	.word	0x00000000


	//----- nvinfo : EIATTR_CBANK_PARAM_SIZE
	.align		4
.L_41:
        /*00d4*/ 	.byte	0x03, 0x19
        /*00d6*/ 	.short	0x0030


	//----- nvinfo : EIATTR_PARAM_CBANK
	.align		4
        /*00d8*/ 	.byte	0x04, 0x0a
        /*00da*/ 	.short	(.L_43 - .L_42)
	.align		4
.L_42:
        /*00dc*/ 	.word	index@(.nv.constant0._Z4initP6solverPiiiiS1_S1_)
        /*00e0*/ 	.short	0x0380
        /*00e2*/ 	.short	0x0030


	//----- nvinfo : EIATTR_SW_WAR
	.align		4
.L_43:
        /*00e4*/ 	.byte	0x04, 0x36
        /*00e6*/ 	.short	(.L_45 - .L_44)
.L_44:
        /*00e8*/ 	.word	0x00000008
.L_45:


//--------------------- .nv.info._Z5solvePP6solver --------------------------
	.section	.nv.info._Z5solvePP6solver,"",@"SHT_CUDA_INFO"
	.sectionflags	@""
	.align	4


	//----- nvinfo : EIATTR_CUDA_API_VERSION
	.align		4
        /*0000*/ 	.byte	0x04, 0x37
        /*0002*/ 	.short	(.L_47 - .L_46)
.L_46:
        /*0004*/ 	.word	0x00000082


	//----- nvinfo : EIATTR_KPARAM_INFO
	.align		4
.L_47:
        /*0008*/ 	.byte	0x04, 0x17
        /*000a*/ 	.short	(.L_49 - .L_48)
.L_48:
        /*000c*/ 	.word	0x00000000
        /*0010*/ 	.short	0x0000
        /*0012*/ 	.short	0x0000
        /*0014*/ 	.byte	0x00, 0xf5, 0x21, 0x00


	//----- nvinfo : EIATTR_SPARSE_MMA_MASK
	.align		4
.L_49:
        /*0018*/ 	.byte	0x03, 0x50
        /*001a*/ 	.short	0x0000


	//----- nvinfo : EIATTR_MAXREG_COUNT
	.align		4
        /*001c*/ 	.byte	0x03, 0x1b
        /*001e*/ 	.short	0x00ff


	//----- nvinfo : EIATTR_EXTERNS
	.align		4
        /*0020*/ 	.byte	0x04, 0x0f
        /*0022*/ 	.short	(.L_51 - .L_50)


	//   ....[0]....
	.align		4
.L_50:
        /*0024*/ 	.word	index@(vprintf)


	//----- nvinfo : EIATTR_MERCURY_ISA_VERSION
	.align		4
.L_51:
        /*0028*/ 	.byte	0x03, 0x5f
        /*002a*/ 	.short	0x0101


	//----- nvinfo : EIATTR_VRC_CTA_INIT_COUNT
	.align		4
        /*002c*/ 	.byte	0x02, 0x4a
	.zero		1
	.zero		1


	//----- nvinfo : EIATTR_SYSCALL_OFFSETS
	.align		4
        /*0030*/ 	.byte	0x04, 0x46
        /*0032*/ 	.short	(.L_53 - .L_52)


	//   ....[0]....
.L_52:
        /*0034*/ 	.word	0x00001b30


	//   ....[1]....
        /*0038*/ 	.word	0x00002c20


	//   ....[2]....
        /*003c*/ 	.word	0x00003580


	//   ....[3]....
        /*0040*/ 	.word	0x00003720


	//----- nvinfo : EIATTR_EXIT_INSTR_OFFSETS
	.align		4
.L_53:
        /*0044*/ 	.byte	0x04, 0x1c
        /*0046*/ 	.short	(.L_55 - .L_54)


	//   ....[0]....
.L_54:
        /*0048*/ 	.word	0x000035f0


	//   ....[1]....
        /*004c*/ 	.word	0x00003780


	//----- nvinfo : EIATTR_CRS_STACK_SIZE
	.align		4
.L_55:
        /*0050*/ 	.byte	0x04, 0x1e
        /*0052*/ 	.short	(.L_57 - .L_56)
.L_56:
        /*0054*/ 	.word	0x00000000


	//----- nvinfo : EIATTR_CBANK_PARAM_SIZE
	.align		4
.L_57:
        /*0058*/ 	.byte	0x03, 0x19
        /*005a*/ 	.short	0x0008


	//----- nvinfo : EIATTR_PARAM_CBANK
	.align		4
        /*005c*/ 	.byte	0x04, 0x0a
        /*005e*/ 	.short	(.L_59 - .L_58)
	.align		4
.L_58:
        /*0060*/ 	.word	index@(.nv.constant0._Z5solvePP6solver)
        /*0064*/ 	.short	0x0380
        /*0066*/ 	.short	0x0008


	//----- nvinfo : EIATTR_SW_WAR
	.align		4
.L_59:
        /*0068*/ 	.byte	0x04, 0x36
        /*006a*/ 	.short	(.L_61 - .L_60)
.L_60:
        /*006c*/ 	.word	0x00000008
.L_61:


//--------------------- .nv.callgraph             --------------------------
	.section	.nv.callgraph,"",@"SHT_CUDA_CALLGRAPH"
	.align	4
	.sectionentsize	8
	.align		4
        /*0000*/ 	.word	0x00000000
	.align		4
        /*0004*/ 	.word	0xffffffff
	.align		4
        /*0008*/ 	.word	index@(_Z4initP6solverPiiiiS1_S1_)
	.align		4
        /*000c*/ 	.word	index@(vprintf)
	.align		4
        /*0010*/ 	.word	index@(_Z5solvePP6solver)
	.align		4
        /*0014*/ 	.word	index@(vprintf)
	.align		4
        /*0018*/ 	.word	0x00000000
	.align		4
        /*001c*/ 	.word	0xfffffffe
	.align		4
        /*0020*/ 	.word	0x00000000
	.align		4
        /*0024*/ 	.word	0xfffffffd
	.align		4
        /*0028*/ 	.word	0x00000000
	.align		4
        /*002c*/ 	.word	0xfffffffc


//--------------------- .nv.constant4             --------------------------
	.section	.nv.constant4,"a",@progbits
	.align	8
	.align		8
.nv.constant4:
        /*0000*/ 	.dword	vprintf
	.align		8
        /*0008*/ 	.dword	$str
	.align		8
        /*0010*/ 	.dword	$str$1
	.align		8
        /*0018*/ 	.dword	$str$2
	.align		8
        /*0020*/ 	.dword	$str$40


//--------------------- .text._Z4initP6solverPiiiiS1_S1_ --------------------------
	.section	.text._Z4initP6solverPiiiiS1_S1_,"ax",@progbits
	.align	128
        .global         _Z4initP6solverPiiiiS1_S1_
        .type           _Z4initP6solverPiiiiS1_S1_,@function
        .size           _Z4initP6solverPiiiiS1_S1_,(.L_x_164 - _Z4initP6solverPiiiiS1_S1_)
        .other          _Z4initP6solverPiiiiS1_S1_,@"STO_CUDA_ENTRY STV_DEFAULT"
_Z4initP6solverPiiiiS1_S1_:
.text._Z4initP6solverPiiiiS1_S1_:
[----:B------:R-:W0:Y:S08]  /*0000*/  LDC R1, c[0x0][0x37c] ;  /* 0x0000df00ff017b82 */ /* 0x000e300000000800 */
[----:B------:R-:W1:Y:S01]  /*0010*/  LDC.64 R2, c[0x0][0x3a8] ;  /* 0x0000ea00ff027b82 */ /* 0x000e620000000a00 */
[----:B------:R-:W1:Y:S07]  /*0020*/  LDCU.64 UR36, c[0x0][0x358] ;  /* 0x00006b00ff2477ac */ /* 0x000e6e0008000a00 */
[----:B------:R-:W2:Y:S08]  /*0030*/  LDC.64 R16, c[0x0][0x380] ;  /* 0x0000e000ff107b82 */ /* 0x000eb00000000a00 */
[----:B------:R-:W3:Y:S08]  /*0040*/  LDC.64 R4, c[0x0][0x3a0] ;  /* 0x0000e800ff047b82 */ /* 0x000ef00000000a00 */
[----:B------:R-:W4:Y:S01]  /*0050*/  LDC R8, c[0x0][0x394] ;  /* 0x0000e500ff087b82 */ /* 0x000f220000000800 */
[----:B-1----:R-:W5:Y:S01]  /*0060*/  LDG.E R13, desc[UR36][R2.64] ;  /* 0x00000024020d7981 */ /* 0x002f62000c1e1900 */
[----:B------:R-:W-:Y:S01]  /*0070*/  IMAD.MOV.U32 R10, RZ, RZ, 0x186a0 ;  /* 0x000186a0ff0a7424 */ /* 0x000fe200078e00ff */
[----:B------:R-:W1:Y:S01]  /*0080*/  LDCU UR4, c[0x0][0x394] ;  /* 0x00007280ff0477ac */ /* 0x000e620008000800 */
[----:B------:R-:W-:-:S02]  /*0090*/  IMAD.MOV.U32 R11, RZ, RZ, 0x186a0 ;  /* 0x000186a0ff0b7424 */ /* 0x000fc400078e00ff */
[----:B------:R-:W-:Y:S01]  /*00a0*/  IMAD.MOV.U32 R12, RZ, RZ, -0x1 ;  /* 0xffffffffff0c7424 */ /* 0x000fe200078e00ff */
[----:B------:R-:W0:Y:S01]  /*00b0*/  LDCU.64 UR6, c[0x0][0x3a0] ;  /* 0x00007400ff0677ac */ /* 0x000e220008000a00 */
[----:B------:R-:W0:Y:S01]  /*00c0*/  LDC R9, c[0x0][0x398] ;  /* 0x0000e600ff097b82 */ /* 0x000e220000000800 */
[----:B--2---:R-:W-:Y:S01]  /*00d0*/  STG.E.64 desc[UR36][R16.64+0x90], R10 ;  /* 0x0000900a10007986 */ /* 0x004fe2000c101b24 */
[----:B------:R-:W-:Y:S02]  /*00e0*/  IMAD.MOV.U32 R6, RZ, RZ, 0x64960 ;  /* 0x00064960ff067424 */ /* 0x000fe400078e00ff */
[----:B------:R-:W-:Y:S01]  /*00f0*/  IMAD.MOV.U32 R7, RZ, RZ, 0x7d0 ;  /* 0x000007d0ff077424 */ /* 0x000fe200078e00ff */
[----:B------:R-:W-:Y:S04]  /*0100*/  STG.E desc[UR36][R16.64+0x10], RZ ;  /* 0x000010ff10007986 */ /* 0x000fe8000c101924 */
[----:B---3--:R-:W-:Y:S04]  /*0110*/  STG.E.64 desc[UR36][R16.64], R4 ;  /* 0x0000000410007986 */ /* 0x008fe8000c101b24 */
[----:B------:R-:W-:Y:S01]  /*0120*/  STG.E desc[UR36][R16.64+0x20], RZ ;  /* 0x000020ff10007986 */ /* 0x000fe2000c101924 */
[----:B-1----:R-:W-:-:S02]  /*0130*/  MOV R0, UR4 ;  /* 0x0000000400007c02 */ /* 0x002fc40008000f00 */
[----:B----4-:R-:W-:Y:S01]  /*0140*/  ISETP.GE.AND P0, PT, R8, 0x64960, PT ;  /* 0x000649600800780c */ /* 0x010fe20003f06270 */
[----:B------:R-:W-:Y:S04]  /*0150*/  STG.E desc[UR36][R16.64+0x30], RZ ;  /* 0x000030ff10007986 */ /* 0x000fe8000c101924 */
[----:B------:R1:W-:Y:S04]  /*0160*/  STG.E.64 desc[UR36][R16.64+0x18], R6 ;  /* 0x0000180610007986 */ /* 0x0003e8000c101b24 */
[----:B0-----:R0:W-:Y:S01]  /*0170*/  STG.E.64 desc[UR36][R16.64+0x8], R8 ;  /* 0x0000080810007986 */ /* 0x0011e2000c101b24 */
[----:B-1----:R-:W-:-:S02]  /*0180*/  IMAD.U32 R6, RZ, RZ, UR6 ;  /* 0x00000006ff067e24 */ /* 0x002fc4000f8e00ff */
[----:B------:R-:W-:Y:S01]  /*0190*/  IMAD.U32 R7, RZ, RZ, UR7 ;  /* 0x00000007ff077e24 */ /* 0x000fe2000f8e00ff */
[----:B-----5:R0:W-:Y:S01]  /*01a0*/  STG.E.64 desc[UR36][R16.64+0x98], R12 ;  /* 0x0000980c10007986 */ /* 0x0201e2000c101b24 */
[----:B------:R-:W-:Y:S05]  /*01b0*/  @!P0 BRA `(.L_x_0) ;  /* 0x0000000000348947 */ /* 0x000fea0003800000 */
[----:B------:R-:W-:Y:S01]  /*01c0*/  MOV R0, 0x0 ;  /* 0x0000000000007802 */ /* 0x000fe20000000f00 */
[----:B------:R-:W1:Y:S01]  /*01d0*/  LDCU.64 UR4, c[0x4][0x8] ;  /* 0x01000100ff0477ac */ /* 0x000e620008000a00 */
[----:B------:R-:W-:Y:S02]  /*01e0*/  CS2R R6, SRZ ;  /* 0x0000000000067805 */ /* 0x000fe4000001ff00 */
[----:B------:R2:W3:Y:S01]  /*01f0*/  LDC.64 R2, c[0x4][R0] ;  /* 0x0100000000027b82 */ /* 0x0004e20000000a00 */
[----:B-1----:R-:W-:Y:S02]  /*0200*/  IMAD.U32 R4, RZ, RZ, UR4 ;  /* 0x00000004ff047e24 */ /* 0x002fe4000f8e00ff */
[----:B--2---:R-:W-:-:S07]  /*0210*/  IMAD.U32 R5, RZ, RZ, UR5 ;  /* 0x00000005ff057e24 */ /* 0x004fce000f8e00ff */
[----:B------:R-:W-:-:S07]  /*0220*/  LEPC R20, `(.L_x_1) ;  /* 0x000000001014794e */ /* 0x000fce0000000000 */
[----:B0--3--:R-:W-:Y:S05]  /*0230*/  CALL.ABS.NOINC R2 ;  /* 0x0000000002007343 */ /* 0x009fea0003c00000 */
.L_x_1:
[----:B------:R0:W5:Y:S04]  /*0240*/  LDG.E R0, desc[UR36][R16.64+0x8] ;  /* 0x0000082410007981 */ /* 0x000168000c1e1900 */
[----:B------:R0:W5:Y:S04]  /*0250*/  LDG.E R3, desc[UR36][R16.64+0x10] ;  /* 0x0000102410037981 */ /* 0x000168000c1e1900 */
[----:B------:R0:W5:Y:S01]  /*0260*/  LDG.E R2, desc[UR36][R16.64+0x18] ;  /* 0x0000182410027981 */ /* 0x000162000c1e1900 */
[----:B------:R-:W-:Y:S01]  /*0270*/  CS2R R6, SRZ ;  /* 0x0000000000067805 */ /* 0x000fe2000001ff00 */
[----:B------:R-:W-:Y:S06]  /*0280*/  BRA `(.L_x_2) ;  /* 0x00000000000c7947 */ /* 0x000fec0003800000 */
.L_x_0:
[----:B------:R-:W-:Y:S02]  /*0290*/  VIADD R3, R8, 0x1 ;  /* 0x0000000108037836 */ /* 0x000fe40000000000 */
[----:B------:R-:W-:-:S03]  /*02a0*/  IMAD.MOV.U32 R2, RZ, RZ, 0x64960 ;  /* 0x00064960ff027424 */ /* 0x000fc600078e00ff */
[----:B------:R1:W-:Y:S04]  /*02b0*/  STG.E desc[UR36][R16.64+0x10], R3 ;  /* 0x0000100310007986 */ /* 0x0003e8000c101924 */
.L_x_2:
[----:B------:R-:W-:Y:S02]  /*02c0*/  IMAD.MOV.U32 R4, RZ, RZ, R6 ;  /* 0x000000ffff047224 */ /* 0x000fe400078e0006 */
[----:B------:R-:W-:Y:S01]  /*02d0*/  IMAD.MOV.U32 R5, RZ, RZ, R7 ;  /* 0x000000ffff057224 */ /* 0x000fe200078e0007 */
[----:B-----5:R-:W-:-:S04]  /*02e0*/  IADD3 R7, PT, PT, R0, 0x1, R3 ;  /* 0x0000000100077810 */ /* 0x020fc80007ffe003 */
[----:B------:R2:W-:Y:S01]  /*02f0*/  STG.E.64 desc[UR36][R16.64+0x38], R4 ;  /* 0x0000380410007986 */ /* 0x0005e2000c101b24 */
[----:B------:R-:W-:-:S13]  /*0300*/  ISETP.GT.AND P0, PT, R7, R2, PT ;  /* 0x000000020700720c */ /* 0x000fda0003f04270 */
[----:B--2---:R-:W-:Y:S05]  /*0310*/  @!P0 BRA `(.L_x_3) ;  /* 0x0000000000348947 */ /* 0x004fea0003800000 */
[----:B------:R-:W-:Y:S01]  /*0320*/  MOV R0, 0x0 ;  /* 0x0000000000007802 */ /* 0x000fe20000000f00 */
[----:B------:R-:W2:Y:S01]  /*0330*/  LDCU.64 UR4, c[0x4][0x8] ;  /* 0x01000100ff0477ac */ /* 0x000ea20008000a00 */
[----:B------:R-:W-:Y:S02]  /*0340*/  CS2R R6, SRZ ;  /* 0x0000000000067805 */ /* 0x000fe4000001ff00 */
[----:B-1----:R1:W3:Y:S01]  /*0350*/  LDC.64 R2, c[0x4][R0] ;  /* 0x0100000000027b82 */ /* 0x0022e20000000a00 */
[----:B--2---:R-:W-:Y:S01]  /*0360*/  MOV R4, UR4 ;  /* 0x0000000400047c02 */ /* 0x004fe20008000f00 */
[----:B-1----:R-:W-:-:S07]  /*0370*/  IMAD.U32 R5, RZ, RZ, UR5 ;  /* 0x00000005ff057e24 */ /* 0x002fce000f8e00ff */
[----:B------:R-:W-:-:S07]  /*0380*/  LEPC R20, `(.L_x_4) ;  /* 0x000000001014794e */ /* 0x000fce0000000000 */
[----:B0--3--:R-:W-:Y:S05]  /*0390*/  CALL.ABS.NOINC R2 ;  /* 0x0000000002007343 */ /* 0x009fea0003c00000 */
.L_x_4:
[----:B------:R2:W5:Y:S04]  /*03a0*/  LDG.E R0, desc[UR36][R16.64+0x8] ;  /* 0x0000082410007981 */ /* 0x000568000c1e1900 */
[----:B------:R2:W5:Y:S04]  /*03b0*/  LDG.E R7, desc[UR36][R16.64+0x10] ;  /* 0x0000102410077981 */ /* 0x000568000c1e1900 */
[----:B------:R2:W5:Y:S01]  /*03c0*/  LDG.E R2, desc[UR36][R16.64+0x18] ;  /* 0x0000182410027981 */ /* 0x000562000c1e1900 */
[----:B------:R-:W-:Y:S01]  /*03d0*/  CS2R R4, SRZ ;  /* 0x0000000000047805 */ /* 0x000fe2000001ff00 */
[----:B------:R-:W-:Y:S06]  /*03e0*/  BRA `(.L_x_5) ;  /* 0x00000000000c7947 */ /* 0x000fec0003800000 */
.L_x_3:
[----:B------:R-:W2:Y:S04]  /*03f0*/  LDG.E.64 R4, desc[UR36][R16.64] ;  /* 0x0000002410047981 */ /* 0x000ea8000c1e1b00 */
[----:B------:R3:W-:Y:S02]  /*0400*/  STG.E desc[UR36][R16.64+0x10], R7 ;  /* 0x0000100710007986 */ /* 0x0007e4000c101924 */
[----:B--23--:R-:W-:-:S07]  /*0410*/  IMAD.WIDE R4, R3, 0x4, R4 ;  /* 0x0000000403047825 */ /* 0x00cfce00078e0204 */
.L_x_5:
[----:B------:R3:W-:Y:S01]  /*0420*/  STG.E.64 desc[UR36][R16.64+0x78], R4 ;  /* 0x0000780410007986 */ /* 0x0007e2000c101b24 */
[----:B-1---5:R-:W-:-:S04]  /*0430*/  IADD3 R3, PT, PT, R0, 0x1, R7 ;  /* 0x0000000100037810 */ /* 0x022fc80007ffe007 */
[----:B------:R-:W-:-:S13]  /*0440*/  ISETP.GT.AND P0, PT, R3, R2, PT ;  /* 0x000000020300720c */ /* 0x000fda0003f04270 */
[----:B---3--:R-:W-:Y:S05]  /*0450*/  @!P0 BRA `(.L_x_6) ;  /* 0x0000000000348947 */ /* 0x008fea0003800000 */
[----:B------:R-:W-:Y:S01]  /*0460*/  MOV R0, 0x0 ;  /* 0x0000000000007802 */ /* 0x000fe20000000f00 */
[----:B------:R-:W1:Y:S01]  /*0470*/  LDCU.64 UR4, c[0x4][0x8] ;  /* 0x01000100ff0477ac */ /* 0x000e620008000a00 */
[----:B------:R-:W-:Y:S02]  /*0480*/  CS2R R6, SRZ ;  /* 0x0000000000067805 */ /* 0x000fe4000001ff00 */
[----:B------:R3:W4:Y:S01]  /*0490*/  LDC.64 R2, c[0x4][R0] ;  /* 0x0100000000027b82 */ /* 0x0007220000000a00 */
[----:B-1----:R-:W-:Y:S02]  /*04a0*/  IMAD.U32 R4, RZ, RZ, UR4 ;  /* 0x00000004ff047e24 */ /* 0x002fe4000f8e00ff */
[----:B---3--:R-:W-:-:S07]  /*04b0*/  IMAD.U32 R5, RZ, RZ, UR5 ;  /* 0x00000005ff057e24 */ /* 0x008fce000f8e00ff */
[----:B------:R-:W-:-:S07]  /*04c0*/  LEPC R20, `(.L_x_7) ;  /* 0x000000001014794e */ /* 0x000fce0000000000 */
[----:B0-2-4-:R-:W-:Y:S05]  /*04d0*/  CALL.ABS.NOINC R2 ;  /* 0x0000000002007343 */ /* 0x015fea0003c00000 */
.L_x_7:
[----:B------:R1:W5:Y:S04]  /*04e0*/  LDG.E R0, desc[UR36][R16.64+0x8] ;  /* 0x0000082410007981 */ /* 0x000368000c1e1900 */
[----:B------:R1:W5:Y:S04]  /*04f0*/  LDG.E R3, desc[UR36][R16.64+0x10] ;  /* 0x0000102410037981 */ /* 0x000368000c1e1900 */
[----:B------:R1:W5:Y:S01]  /*0500*/  LDG.E R2, desc[UR36][R16.64+0x18] ;  /* 0x0000182410027981 */ /* 0x000362000c1e1900 */
[----:B------:R-:W-:Y:S01]  /*0510*/  CS2R R4, SRZ ;  /* 0x0000000000047805 */ /* 0x000fe2000001ff00 */
[----:B------:R-:W-:Y:S06]  /*0520*/  BRA `(.L_x_8) ;  /* 0x00000000000c7947 */ /* 0x000fec0003800000 */
.L_x_6:
[----:B------:R-:W3:Y:S04]  /*0530*/  LDG.E.64 R4, desc[UR36][R16.64] ;  /* 0x0000002410047981 */ /* 0x000ee8000c1e1b00 */
[----:B------:R1:W-:Y:S02]  /*0540*/  STG.E desc[UR36][R16.64+0x10], R3 ;  /* 0x0000100310007986 */ /* 0x0003e4000c101924 */
[----:B-1-3--:R-:W-:-:S07]  /*0550*/  IMAD.WIDE R4, R7, 0x4, R4 ;  /* 0x0000000407047825 */ /* 0x00afce00078e0204 */
.L_x_8:
[----:B------:R3:W-:Y:S01]  /*0560*/  STG.E.64 desc[UR36][R16.64+0x80], R4 ;  /* 0x0000800410007986 */ /* 0x0007e2000c101b24 */
[----:B-----5:R-:W-:-:S05]  /*0570*/  IMAD.IADD R7, R0, 0x1, R3 ;  /* 0x0000000100077824 */ /* 0x020fca00078e0203 */
[----:B------:R-:W-:-:S13]  /*0580*/  ISETP.GT.AND P0, PT, R7, R2, PT ;  /* 0x000000020700720c */ /* 0x000fda0003f04270 */
[----:B---3--:R-:W-:Y:S05]  /*0590*/  @!P0 BRA `(.L_x_9) ;  /* 0x0000000000348947 */ /* 0x008fea0003800000 */
[----:B------:R-:W-:Y:S01]  /*05a0*/  MOV R0, 0x0 ;  /* 0x0000000000007802 */ /* 0x000fe20000000f00 */
[----:B------:R-:W3:Y:S01]  /*05b0*/  LDCU.64 UR4, c[0x4][0x8] ;  /* 0x01000100ff0477ac */ /* 0x000ee20008000a00 */
[----:B------:R-:W-:Y:S02]  /*05c0*/  CS2R R6, SRZ ;  /* 0x0000000000067805 */ /* 0x000fe4000001ff00 */
[----:B------:R4:W0:Y:S01]  /*05d0*/  LDC.64 R2, c[0x4][R0] ;  /* 0x0100000000027b82 */ /* 0x0008220000000a00 */
[----:B---3--:R-:W-:Y:S02]  /*05e0*/  IMAD.U32 R4, RZ, RZ, UR4 ;  /* 0x00000004ff047e24 */ /* 0x008fe4000f8e00ff */
[----:B----4-:R-:W-:-:S07]  /*05f0*/  IMAD.U32 R5, RZ, RZ, UR5 ;  /* 0x00000005ff057e24 */ /* 0x010fce000f8e00ff */
[----:B------:R-:W-:-:S07]  /*0600*/  LEPC R20, `(.L_x_10) ;  /* 0x000000001014794e */ /* 0x000fce0000000000 */
[----:B012---:R-:W-:Y:S05]  /*0610*/  CALL.ABS.NOINC R2 ;  /* 0x0000000002007343 */ /* 0x007fea0003c00000 */
.L_x_10:
[----:B------:R0:W5:Y:S04]  /*0620*/  LDG.E R0, desc[UR36][R16.64+0x8] ;  /* 0x0000082410007981 */ /* 0x000168000c1e1900 */
[----:B------:R0:W5:Y:S04]  /*0630*/  LDG.E R7, desc[UR36][R16.64+0x10] ;  /* 0x0000102410077981 */ /* 0x000168000c1e1900 */
[----:B------:R0:W5:Y:S01]  /*0640*/  LDG.E R2, desc[UR36][R16.64+0x18] ;  /* 0x0000182410027981 */ /* 0x000162000c1e1900 */
[----:B------:R-:W-:Y:S01]  /*0650*/  CS2R R4, SRZ ;  /* 0x0000000000047805 */ /* 0x000fe2000001ff00 */
[----:B------:R-:W-:Y:S06]  /*0660*/  BRA `(.L_x_11) ;  /* 0x00000000000c7947 */ /* 0x000fec0003800000 */
.L_x_9:
[----:B------:R-:W3:Y:S04]  /*0670*/  LDG.E.64 R4, desc[UR36][R16.64] ;  /* 0x0000002410047981 */ /* 0x000ee8000c1e1b00 */
[----:B------:R4:W-:Y:S02]  /*0680*/  STG.E desc[UR36][R16.64+0x10], R7 ;  /* 0x0000100710007986 */ /* 0x0009e4000c101924 */
[----:B---34-:R-:W-:-:S07]  /*0690*/  IMAD.WIDE R4, R3, 0x4, R4 ;  /* 0x0000000403047825 */ /* 0x018fce00078e0204 */
.L_x_11:
[----:B------:R3:W-:Y:S01]  /*06a0*/  STG.E.64 desc[UR36][R16.64+0x28], R4 ;  /* 0x0000280410007986 */ /* 0x0007e2000c101b24 */
[----:B-----5:R-:W-:-:S04]  /*06b0*/  IADD3 R3, PT, PT, R0, 0x1, R7 ;  /* 0x0000000100037810 */ /* 0x020fc80007ffe007 */
[----:B------:R-:W-:-:S13]  /*06c0*/  ISETP.GT.AND P0, PT, R3, R2, PT ;  /* 0x000000020300720c */ /* 0x000fda0003f04270 */
[----:B---3--:R-:W-:Y:S05]  /*06d0*/  @!P0 BRA `(.L_x_12) ;  /* 0x0000000000348947 */ /* 0x008fea0003800000 */
[----:B------:R-:W-:Y:S01]  /*06e0*/  MOV R0, 0x0 ;  /* 0x0000000000007802 */ /* 0x000fe20000000f00 */
[----:B------:R-:W3:Y:S01]  /*06f0*/  LDCU.64 UR4, c[0x4][0x8] ;  /* 0x01000100ff0477ac */ /* 0x000ee20008000a00 */
[----:B------:R-:W-:Y:S02]  /*0700*/  CS2R R6, SRZ ;  /* 0x0000000000067805 */ /* 0x000fe4000001ff00 */
[----:B------:R4:W0:Y:S01]  /*0710*/  LDC.64 R2, c[0x4][R0] ;  /* 0x0100000000027b82 */ /* 0x0008220000000a00 */
[----:B---3--:R-:W-:Y:S01]  /*0720*/  MOV R4, UR4 ;  /* 0x0000000400047c02 */ /* 0x008fe20008000f00 */
[----:B----4-:R-:W-:-:S07]  /*0730*/  IMAD.U32 R5, RZ, RZ, UR5 ;  /* 0x00000005ff057e24 */ /* 0x010fce000f8e00ff */
[----:B------:R-:W-:-:S07]  /*0740*/  LEPC R20, `(.L_x_13) ;  /* 0x000000001014794e */ /* 0x000fce0000000000 */
[----:B012---:R-:W-:Y:S05]  /*0750*/  CALL.ABS.NOINC R2 ;  /* 0x0000000002007343 */ /* 0x007fea0003c00000 */
.L_x_13:
[----:B------:R0:W5:Y:S04]  /*0760*/  LDG.E R0, desc[UR36][R16.64+0x8] ;  /* 0x0000082410007981 */ /* 0x000168000c1e1900 */
[----:B------:R0:W5:Y:S04]  /*0770*/  LDG.E R3, desc[UR36][R16.64+0x10] ;  /* 0x0000102410037981 */ /* 0x000168000c1e1900 */
[----:B------:R0:W5:Y:S01]  /*0780*/  LDG.E R2, desc[UR36][R16.64+0x18] ;  /* 0x0000182410027981 */ /* 0x000162000c1e1900 */
[----:B------:R-:W-:Y:S01]  /*0790*/  CS2R R4, SRZ ;  /* 0x0000000000047805 */ /* 0x000fe2000001ff00 */
[----:B------:R-:W-:Y:S06]  /*07a0*/  BRA `(.L_x_14) ;  /* 0x00000000000c7947 */ /* 0x000fec0003800000 */
.L_x_12:
[----:B------:R-:W3:Y:S04]  /*07b0*/  LDG.E.64 R4, desc[UR36][R16.64] ;  /* 0x0000002410047981 */ /* 0x000ee8000c1e1b00 */
[----:B------:R4:W-:Y:S02]  /*07c0*/  STG.E desc[UR36][R16.64+0x10], R3 ;  /* 0x0000100310007986 */ /* 0x0009e4000c101924 */
[----:B---34-:R-:W-:-:S07]  /*07d0*/  IMAD.WIDE R4, R7, 0x4, R4 ;  /* 0x0000000407047825 */ /* 0x018fce00078e0204 */
.L_x_14:
        /* <DEDUP_REMOVED lines=12> */
.L_x_16:
[----:B------:R3:W5:Y:S04]  /*08a0*/  LDG.E R0, desc[UR36][R16.64+0x8] ;  /* 0x0000082410007981 */ /* 0x000768000c1e1900 */
[----:B------:R3:W5:Y:S04]  /*08b0*/  LDG.E R7, desc[UR36][R16.64+0x10] ;  /* 0x0000102410077981 */ /* 0x000768000c1e1900 */
[----:B------:R3:W5:Y:S01]  /*08c0*/  LDG.E R2, desc[UR36][R16.64+0x18] ;  /* 0x0000182410027981 */ /* 0x000762000c1e1900 */
[----:B------:R-:W-:Y:S01]  /*08d0*/  CS2R R4, SRZ ;  /* 0x0000000000047805 */ /* 0x000fe2000001ff00 */
[----:B------:R-:W-:Y:S06]  /*08e0*/  BRA `(.L_x_17) ;  /* 0x00000000000c7947 */ /* 0x000fec0003800000 */
.L_x_15:
[----:B------:R-:W3:Y:S04]  /*08f0*/  LDG.E.64 R4, desc[UR36][R16.64] ;  /* 0x0000002410047981 */ /* 0x000ee8000c1e1b00 */
[----:B------:R4:W-:Y:S02]  /*0900*/  STG.E desc[UR36][R16.64+0x10], R7 ;  /* 0x0000100710007986 */ /* 0x0009e4000c101924 */
[----:B---34-:R-:W-:-:S07]  /*0910*/  IMAD.WIDE R4, R3, 0x4, R4 ;  /* 0x0000000403047825 */ /* 0x018fce00078e0204 */
.L_x_17:
[----:B-----5:R-:W-:Y:S01]  /*0920*/  IMAD R3, R0, 0x2, R7 ;  /* 0x0000000200037824 */ /* 0x020fe200078e0207 */
[----:B------:R4:W-:Y:S03]  /*0930*/  STG.E.64 desc[UR36][R16.64+0x48], R4 ;  /* 0x0000480410007986 */ /* 0x0009e6000c101b24 */
[----:B0-----:R-:W-:Y:S01]  /*0940*/  VIADD R9, R3, 0x1 ;  /* 0x0000000103097836 */ /* 0x001fe20000000000 */
[----:B------:R4:W-:Y:S04]  /*0950*/  STG.E.64 desc[UR36][R16.64+0x60], R4 ;  /* 0x0000600410007986 */ /* 0x0009e8000c101b24 */
[----:B------:R4:W-:Y:S01]  /*0960*/  STG.E.64 desc[UR36][R16.64+0x68], R4 ;  /* 0x0000680410007986 */ /* 0x0009e2000c101b24 */
[----:B------:R-:W-:-:S03]  /*0970*/  ISETP.GT.AND P0, PT, R9, R2, PT ;  /* 0x000000020900720c */ /* 0x000fc60003f04270 */
[----:B------:R4:W-:Y:S10]  /*0980*/  STG.E.64 desc[UR36][R16.64+0x70], R4 ;  /* 0x0000700410007986 */ /* 0x0009f4000c101b24 */
[----:B------:R-:W-:Y:S05]  /*0990*/  @!P0 BRA `(.L_x_18) ;  /* 0x0000000000348947 */ /* 0x000fea0003800000 */
[----:B------:R-:W-:Y:S01]  /*09a0*/  MOV R0, 0x0 ;  /* 0x0000000000007802 */ /* 0x000fe20000000f00 */
[----:B------:R-:W4:Y:S01]  /*09b0*/  LDCU.64 UR4, c[0x4][0x8] ;  /* 0x01000100ff0477ac */ /* 0x000f220008000a00 */
[----:B------:R-:W-:Y:S02]  /*09c0*/  CS2R R6, SRZ ;  /* 0x0000000000067805 */ /* 0x000fe4000001ff00 */
[----:B------:R0:W0:Y:S01]  /*09d0*/  LDC.64 R2, c[0x4][R0] ;  /* 0x0100000000027b82 */ /* 0x0000220000000a00 */
[----:B----4-:R-:W-:Y:S01]  /*09e0*/  IMAD.U32 R4, RZ, RZ, UR4 ;  /* 0x00000004ff047e24 */ /* 0x010fe2000f8e00ff */
[----:B------:R-:W-:-:S07]  /*09f0*/  MOV R5, UR5 ;  /* 0x0000000500057c02 */ /* 0x000fce0008000f00 */
[----:B------:R-:W-:-:S07]  /*0a00*/  LEPC R20, `(.L_x_19) ;  /* 0x000000001014794e */ /* 0x000fce0000000000 */
[----:B0123--:R-:W-:Y:S05]  /*0a10*/  CALL.ABS.NOINC R2 ;  /* 0x0000000002007343 */ /* 0x00ffea0003c00000 */
.L_x_19:
[----:B------:R0:W5:Y:S04]  /*0a20*/  LDG.E R0, desc[UR36][R16.64+0x8] ;  /* 0x0000082410007981 */ /* 0x000168000c1e1900 */
[----:B------:R0:W5:Y:S04]  /*0a30*/  LDG.E R9, desc[UR36][R16.64+0x10] ;  /* 0x0000102410097981 */ /* 0x000168000c1e1900 */
[----:B------:R0:W5:Y:S01]  /*0a40*/  LDG.E R2, desc[UR36][R16.64+0x18] ;  /* 0x0000182410027981 */ /* 0x000162000c1e1900 */
[----:B------:R-:W-:Y:S01]  /*0a50*/  CS2R R4, SRZ ;  /* 0x0000000000047805 */ /* 0x000fe2000001ff00 */
[----:B------:R-:W-:Y:S06]  /*0a60*/  BRA `(.L_x_20) ;  /* 0x00000000000c7947 */ /* 0x000fec0003800000 */
.L_x_18:
[----:B----4-:R-:W4:Y:S04]  /*0a70*/  LDG.E.64 R4, desc[UR36][R16.64] ;  /* 0x0000002410047981 */ /* 0x010f28000c1e1b00 */
[----:B------:R0:W-:Y:S02]  /*0a80*/  STG.E desc[UR36][R16.64+0x10], R9 ;  /* 0x0000100910007986 */ /* 0x0001e4000c101924 */
[----:B0---4-:R-:W-:-:S07]  /*0a90*/  IMAD.WIDE R4, R7, 0x4, R4 ;  /* 0x0000000407047825 */ /* 0x011fce00078e0204 */
.L_x_20:
[----:B-----5:R-:W-:-:S04]  /*0aa0*/  IMAD.WIDE R4, R0, 0x4, R4 ;  /* 0x0000000400047825 */ /* 0x020fc800078e0204 */
[----:B------:R-:W-:Y:S01]  /*0ab0*/  IMAD R3, R0, 0x2, R9 ;  /* 0x0000000200037824 */ /* 0x000fe200078e0209 */
[----:B------:R4:W-:Y:S03]  /*0ac0*/  STG.E.64 desc[UR36][R16.64+0x50], R4 ;  /* 0x0000500410007986 */ /* 0x0009e6000c101b24 */
[----:B------:R-:W-:-:S05]  /*0ad0*/  VIADD R7, R3, 0x1 ;  /* 0x0000000103077836 */ /* 0x000fca0000000000 */
[----:B------:R-:W-:-:S13]  /*0ae0*/  ISETP.GT.AND P0, PT, R7, R2, PT ;  /* 0x000000020700720c */ /* 0x000fda0003f04270 */
[----:B----4-:R-:W-:Y:S05]  /*0af0*/  @!P0 BRA `(.L_x_21) ;  /* 0x0000000000348947 */ /* 0x010fea0003800000 */
[----:B------:R-:W-:Y:S01]  /*0b00*/  MOV R0, 0x0 ;  /* 0x0000000000007802 */ /* 0x000fe20000000f00 */
[----:B------:R-:W4:Y:S01]  /*0b10*/  LDCU.64 UR4, c[0x4][0x8] ;  /* 0x01000100ff0477ac */ /* 0x000f220008000a00 */
[----:B------:R-:W-:Y:S02]  /*0b20*/  CS2R R6, SRZ ;  /* 0x0000000000067805 */ /* 0x000fe4000001ff00 */
[----:B------:R0:W0:Y:S01]  /*0b30*/  LDC.64 R2, c[0x4][R0] ;  /* 0x0100000000027b82 */ /* 0x0000220000000a00 */
[----:B----4-:R-:W-:Y:S02]  /*0b40*/  IMAD.U32 R4, RZ, RZ, UR4 ;  /* 0x00000004ff047e24 */ /* 0x010fe4000f8e00ff */
[----:B------:R-:W-:-:S07]  /*0b50*/  IMAD.U32 R5, RZ, RZ, UR5 ;  /* 0x00000005ff057e24 */ /* 0x000fce000f8e00ff */
[----:B------:R-:W-:-:S07]  /*0b60*/  LEPC R20, `(.L_x_22) ;  /* 0x000000001014794e */ /* 0x000fce0000000000 */
[----:B0123--:R-:W-:Y:S05]  /*0b70*/  CALL.ABS.NOINC R2 ;  /* 0x0000000002007343 */ /* 0x00ffea0003c00000 */
.L_x_22:
[----:B------:R0:W5:Y:S04]  /*0b80*/  LDG.E R0, desc[UR36][R16.64+0x8] ;  /* 0x0000082410007981 */ /* 0x000168000c1e1900 */
[----:B------:R0:W5:Y:S04]  /*0b90*/  LDG.E R7, desc[UR36][R16.64+0x10] ;  /* 0x0000102410077981 */ /* 0x000168000c1e1900 */
[----:B------:R0:W5:Y:S01]  /*0ba0*/  LDG.E.64 R2, desc[UR36][R16.64] ;  /* 0x0000002410027981 */ /* 0x000162000c1e1b00 */
[----:B------:R-:W-:Y:S01]  /*0bb0*/  CS2R R4, SRZ ;  /* 0x0000000000047805 */ /* 0x000fe2000001ff00 */
[----:B------:R-:W-:Y:S06]  /*0bc0*/  BRA `(.L_x_23) ;  /* 0x0000000000087947 */ /* 0x000fec0003800000 */
.L_x_21:
[----:B------:R-:W4:Y:S02]  /*0bd0*/  LDG.E.64 R2, desc[UR36][R16.64] ;  /* 0x0000002410027981 */ /* 0x000f24000c1e1b00 */
[----:B----4-:R-:W-:-:S07]  /*0be0*/  IMAD.WIDE R4, R9, 0x4, R2 ;  /* 0x0000000409047825 */ /* 0x010fce00078e0202 */
.L_x_23:
[----:B-----5:R-:W-:Y:S01]  /*0bf0*/  IMAD.WIDE R4, R0, 0x4, R4 ;  /* 0x0000000400047825 */ /* 0x020fe200078e0204 */
[----:B------:R-:W4:Y:S03]  /*0c00*/  LDC R6, c[0x0][0x390] ;  /* 0x0000e400ff067b82 */ /* 0x000f260000000800 */
[C---:B------:R-:W-:Y:S01]  /*0c10*/  VIADD R9, R7.reuse, 0x1 ;  /* 0x0000000107097836 */ /* 0x040fe20000000000 */
[----:B------:R0:W-:Y:S01]  /*0c20*/  STG.E.64 desc[UR36][R16.64+0x58], R4 ;  /* 0x0000580410007986 */ /* 0x0001e2000c101b24 */
[----:B------:R-:W-:-:S03]  /*0c30*/  IMAD.WIDE R2, R7, 0x4, R2 ;  /* 0x0000000407027825 */ /* 0x000fc600078e0202 */
[----:B------:R0:W-:Y:S04]  /*0c40*/  STG.E desc[UR36][R16.64+0x10], R9 ;  /* 0x0000100910007986 */ /* 0x0001e8000c101924 */
[----:B------:R0:W-:Y:S04]  /*0c50*/  ST.E desc[UR36][R2.64], RZ ;  /* 0x000000ff02007985 */ /* 0x0001e8000c101924 */
[----:B------:R-:W2:Y:S01]  /*0c60*/  LDG.E R0, desc[UR36][R16.64+0x8] ;  /* 0x0000082410007981 */ /* 0x000ea2000c1e1900 */
[----:B----4-:R-:W-:Y:S02]  /*0c70*/  ISETP.GE.AND P1, PT, R6, 0x1, PT ;  /* 0x000000010600780c */ /* 0x010fe40003f26270 */
[----:B--2---:R-:W-:-:S13]  /*0c80*/  ISETP.GE.AND P0, PT, R0, 0x1, PT ;  /* 0x000000010000780c */ /* 0x004fda0003f06270 */
[----:B0-----:R-:W-:Y:S05]  /*0c90*/  @!P0 BRA `(.L_x_24) ;  /* 0x0000000000808947 */ /* 0x001fea0003800000 */
[----:B------:R-:W-:Y:S01]  /*0ca0*/  BSSY.RECONVERGENT B0, `(.L_x_24) ;  /* 0x000001f000007945 */ /* 0x000fe20003800200 */
[----:B------:R-:W-:-:S07]  /*0cb0*/  IMAD.MOV.U32 R0, RZ, RZ, 0x1 ;  /* 0x00000001ff007424 */ /* 0x000fce00078e00ff */
.L_x_25:
[----:B------:R-:W2:Y:S01]  /*0cc0*/  LDG.E.64 R2, desc[UR36][R16.64+0x80] ;  /* 0x0000802410027981 */ /* 0x000ea2000c1e1b00 */
[C---:B------:R-:W-:Y:S01]  /*0cd0*/  IADD3 R11, PT, PT, R0.reuse, -0x1, RZ ;  /* 0xffffffff000b7810 */ /* 0x040fe20007ffe0ff */
[----:B--2---:R-:W-:-:S05]  /*0ce0*/  IMAD.WIDE.U32 R2, R0, 0x4, R2 ;  /* 0x0000000400027825 */ /* 0x004fca00078e0002 */
[----:B------:R0:W-:Y:S04]  /*0cf0*/  ST.E desc[UR36][R2.64], R11 ;  /* 0x0000000b02007985 */ /* 0x0001e8000c101924 */
[----:B------:R-:W2:Y:S02]  /*0d00*/  LDG.E.64 R4, desc[UR36][R16.64+0x78] ;  /* 0x0000782410047981 */ /* 0x000ea4000c1e1b00 */
[----:B--2---:R-:W-:-:S05]  /*0d10*/  IMAD.WIDE R4, R0, 0x4, R4 ;  /* 0x0000000400047825 */ /* 0x004fca00078e0204 */
[----:B------:R2:W-:Y:S04]  /*0d20*/  ST.E desc[UR36][R4.64+-0x4], R0 ;  /* 0xfffffc0004007985 */ /* 0x0005e8000c101924 */
[----:B------:R-:W4:Y:S02]  /*0d30*/  LDG.E.64 R6, desc[UR36][R16.64+0x50] ;  /* 0x0000502410067981 */ /* 0x000f24000c1e1b00 */
[----:B----4-:R-:W-:-:S05]  /*0d40*/  IMAD.WIDE.U32 R6, R0, 0x4, R6 ;  /* 0x0000000400067825 */ /* 0x010fca00078e0006 */
[----:B------:R4:W-:Y:S04]  /*0d50*/  ST.E desc[UR36][R6.64], RZ ;  /* 0x000000ff06007985 */ /* 0x0009e8000c101924 */
[----:B------:R-:W5:Y:S01]  /*0d60*/  LDG.E.64 R8, desc[UR36][R16.64+0x50] ;  /* 0x0000502410087981 */ /* 0x000f62000c1e1b00 */
[----:B------:R-:W-:-:S04]  /*0d70*/  IMAD.MOV R13, RZ, RZ, -R0 ;  /* 0x000000ffff0d7224 */ /* 0x000fc800078e0a00 */
[----:B-----5:R-:W-:-:S05]  /*0d80*/  IMAD.WIDE R8, R13, 0x4, R8 ;  /* 0x000000040d087825 */ /* 0x020fca00078e0208 */
[----:B------:R5:W-:Y:S04]  /*0d90*/  ST.E desc[UR36][R8.64], RZ ;  /* 0x000000ff08007985 */ /* 0x000be8000c101924 */
[----:B0-----:R-:W3:Y:S02]  /*0da0*/  LDG.E.64 R2, desc[UR36][R16.64+0x38] ;  /* 0x0000382410027981 */ /* 0x001ee4000c1e1b00 */
[----:B---3--:R-:W-:-:S05]  /*0db0*/  IMAD.WIDE.U32 R2, R0, 0x4, R2 ;  /* 0x0000000400027825 */ /* 0x008fca00078e0002 */
[----:B------:R0:W-:Y:S04]  /*0dc0*/  ST.E desc[UR36][R2.64], RZ ;  /* 0x000000ff02007985 */ /* 0x0001e8000c101924 */
[----:B--2---:R-:W2:Y:S01]  /*0dd0*/  LDG.E.64 R4, desc[UR36][R16.64+0x58] ;  /* 0x0000582410047981 */ /* 0x004ea2000c1e1b00 */
[----:B------:R-:W-:Y:S02]  /*0de0*/  IMAD.MOV.U32 R11, RZ, RZ, -0x9 ;  /* 0xfffffff7ff0b7424 */ /* 0x000fe400078e00ff */
[----:B--2---:R-:W-:-:S05]  /*0df0*/  IMAD.WIDE R4, R13, 0x4, R4 ;  /* 0x000000040d047825 */ /* 0x004fca00078e0204 */
[----:B------:R0:W-:Y:S04]  /*0e00*/  ST.E desc[UR36][R4.64], R11 ;  /* 0x0000000b04007985 */ /* 0x0001e8000c101924 */
[----:B----4-:R-:W2:Y:S02]  /*0e10*/  LDG.E.64 R6, desc[UR36][R16.64+0x58] ;  /* 0x0000582410067981 */ /* 0x010ea4000c1e1b00 */
[----:B--2---:R-:W-:-:S05]  /*0e20*/  IMAD.WIDE.U32 R6, R0, 0x4, R6 ;  /* 0x0000000400067825 */ /* 0x004fca00078e0006 */
[----:B------:R0:W-:Y:S04]  /*0e30*/  ST.E desc[UR36][R6.64], R11 ;  /* 0x0000000b06007985 */ /* 0x0001e8000c101924 */
[----:B-----5:R-:W2:Y:S04]  /*0e40*/  LDG.E R9, desc[UR36][R16.64+0x8] ;  /* 0x0000082410097981 */ /* 0x020ea8000c1e1900 */
[----:B--2---:R0:W-:Y:S01]  /*0e50*/  STG.E desc[UR36][R16.64+0x88], R9 ;  /* 0x0000880910007986 */ /* 0x0041e2000c101924 */
[C---:B------:R-:W-:Y:S01]  /*0e60*/  ISETP.GE.AND P0, PT, R0.reuse, R9, PT ;  /* 0x000000090000720c */ /* 0x040fe20003f06270 */
[----:B------:R-:W-:-:S12]  /*0e70*/  VIADD R0, R0, 0x1 ;  /* 0x0000000100007836 */ /* 0x000fd80000000000 */
[----:B0-----:R-:W-:Y:S05]  /*0e80*/  @!P0 BRA `(.L_x_25) ;  /* 0xfffffffc008c8947 */ /* 0x001fea000383ffff */
[----:B------:R-:W-:Y:S05]  /*0e90*/  BSYNC.RECONVERGENT B0 ;  /* 0x0000000000007941 */ /* 0x000fea0003800200 */
.L_x_24:
[----:B------:R-:W-:Y:S05]  /*0ea0*/  @!P1 EXIT ;  /* 0x000000000000994d */ /* 0x000fea0003800000 */
[----:B------:R-:W-:Y:S02]  /*0eb0*/  IMAD.MOV.U32 R18, RZ, RZ, RZ ;  /* 0x000000ffff127224 */ /* 0x000fe400078e00ff */
[----:B------:R-:W-:-:S07]  /*0ec0*/  IMAD.MOV.U32 R22, RZ, RZ, RZ ;  /* 0x000000ffff167224 */ /* 0x000fce00078e00ff */
.L_x_49:
[----:B0-2---:R-:W0:Y:S01]  /*0ed0*/  LDC.64 R2, c[0x0][0x388] ;  /* 0x0000e200ff027b82 */ /* 0x005e220000000a00 */
[----:B------:R-:W2:Y:S01]  /*0ee0*/  LDCU UR4, c[0x0][0x390] ;  /* 0x00007200ff0477ac */ /* 0x000ea20008000800 */
[----:B0-----:R-:W-:-:S05]  /*0ef0*/  IMAD.WIDE.U32 R2, R18, 0x4, R2 ;  /* 0x0000000412027825 */ /* 0x001fca00078e0002 */
[----:B------:R-:W4:Y:S01]  /*0f00*/  LDG.E R7, desc[UR36][R2.64] ;  /* 0x0000002402077981 */ /* 0x000f22000c1e1900 */
[----:B------:R-:W-:Y:S01]  /*0f10*/  VIADD R18, R18, 0x1 ;  /* 0x0000000112127836 */ /* 0x000fe20000000000 */
[----:B------:R-:W-:Y:S04]  /*0f20*/  BSSY.RECONVERGENT B7, `(.L_x_26) ;  /* 0x00000f2000077945 */ /* 0x000fe80003800200 */
[----:B--2---:R-:W-:-:S04]  /*0f30*/  ISETP.NE.AND P1, PT, R18, UR4, PT ;  /* 0x0000000412007c0c */ /* 0x004fc8000bf25270 */
[----:B------:R-:W-:Y:S02]  /*0f40*/  P2R R23, PR, RZ, 0x2 ;  /* 0x00000002ff177803 */ /* 0x000fe40000000000 */
[----:B----4-:R-:W-:-:S13]  /*0f50*/  ISETP.NE.AND P0, PT, R7, RZ, PT ;  /* 0x000000ff0700720c */ /* 0x010fda0003f05270 */
[----:B-----5:R-:W-:Y:S05]  /*0f60*/  @P0 BRA `(.L_x_27) ;  /* 0x0000000c00a00947 */ /* 0x020fea0003800000 */
[----:B------:R-:W0:Y:S02]  /*0f70*/  LDC.64 R4, c[0x0][0x380] ;  /* 0x0000e000ff047b82 */ /* 0x000e240000000a00 */
[----:B0-----:R-:W2:Y:S04]  /*0f80*/  LDG.E R19, desc[UR36][R4.64+0x10] ;  /* 0x0000102404137981 */ /* 0x001ea8000c1e1900 */
[----:B------:R-:W4:Y:S04]  /*0f90*/  LDG.E R0, desc[UR36][R4.64+0x18] ;  /* 0x0000182404007981 */ /* 0x000f28000c1e1900 */
[----:B-1-3--:R0:W5:Y:S01]  /*0fa0*/  LDG.E.64 R16, desc[UR36][R4.64+0x28] ;  /* 0x0000282404107981 */ /* 0x00a162000c1e1b00 */
[----:B------:R-:W-:Y:S01]  /*0fb0*/  BSSY.RECONVERGENT B6, `(.L_x_28) ;  /* 0x0000011000067945 */ /* 0x000fe20003800200 */
[----:B--2---:R-:W-:-:S04]  /*0fc0*/  IADD3 R7, PT, PT, R22, 0x3, R19 ;  /* 0x0000000316077810 */ /* 0x004fc80007ffe013 */
[----:B----4-:R-:W-:-:S13]  /*0fd0*/  ISETP.GT.AND P0, PT, R7, R0, PT ;  /* 0x000000000700720c */ /* 0x010fda0003f04270 */
[----:B0-----:R-:W-:Y:S05]  /*0fe0*/  @!P0 BRA `(.L_x_29) ;  /* 0x0000000000288947 */ /* 0x001fea0003800000 */
[----:B------:R-:W-:Y:S01]  /*0ff0*/  MOV R0, 0x0 ;  /* 0x0000000000007802 */ /* 0x000fe20000000f00 */
[----:B------:R-:W0:Y:S01]  /*1000*/  LDCU.64 UR4, c[0x4][0x8] ;  /* 0x01000100ff0477ac */ /* 0x000e220008000a00 */
[----:B------:R-:W-:Y:S02]  /*1010*/  CS2R R6, SRZ ;  /* 0x0000000000067805 */ /* 0x000fe4000001ff00 */
[----:B------:R1:W2:Y:S01]  /*1020*/  LDC.64 R2, c[0x4][R0] ;  /* 0x0100000000027b82 */ /* 0x0002a20000000a00 */
[----:B0-----:R-:W-:Y:S01]  /*1030*/  MOV R4, UR4 ;  /* 0x0000000400047c02 */ /* 0x001fe20008000f00 */
[----:B-1----:R-:W-:-:S07]  /*1040*/  IMAD.U32 R5, RZ, RZ, UR5 ;  /* 0x00000005ff057e24 */ /* 0x002fce000f8e00ff */
[----:B------:R-:W-:-:S07]  /*1050*/  LEPC R20, `(.L_x_30) ;  /* 0x000000001014794e */ /* 0x000fce0000000000 */
[----:B--2--5:R-:W-:Y:S05]  /*1060*/  CALL.ABS.NOINC R2 ;  /* 0x0000000002007343 */ /* 0x024fea0003c00000 */
.L_x_30:
[----:B------:R-:W-:Y:S01]  /*1070*/  CS2R R2, SRZ ;  /* 0x0000000000027805 */ /* 0x000fe2000001ff00 */
[----:B------:R-:W-:Y:S06]  /*1080*/  BRA `(.L_x_31) ;  /* 0x00000000000c7947 */ /* 0x000fec0003800000 */
.L_x_29:
[----:B------:R-:W2:Y:S04]  /*1090*/  LDG.E.64 R2, desc[UR36][R4.64] ;  /* 0x0000002404027981 */ /* 0x000ea8000c1e1b00 */
[----:B------:R0:W-:Y:S02]  /*10a0*/  STG.E desc[UR36][R4.64+0x10], R7 ;  /* 0x0000100704007986 */ /* 0x0001e4000c101924 */
[----:B0-2---:R-:W-:-:S07]  /*10b0*/  IMAD.WIDE R2, R19, 0x4, R2 ;  /* 0x0000000413027825 */ /* 0x005fce00078e0202 */
.L_x_31:
[----:B------:R-:W-:Y:S05]  /*10c0*/  BSYNC.RECONVERGENT B6 ;  /* 0x0000000000067941 */ /* 0x000fea0003800200 */
.L_x_28:
[C---:B------:R-:W-:Y:S01]  /*10d0*/  ISETP.GE.AND P0, PT, R22.reuse, 0x2, PT ;  /* 0x000000021600780c */ /* 0x040fe20003f06270 */
[----:B------:R-:W-:Y:S01]  /*10e0*/  BSSY.RECONVERGENT B0, `(.L_x_32) ;  /* 0x0000019000007945 */ /* 0x000fe20003800200 */
[----:B------:R-:W-:-:S11]  /*10f0*/  ISETP.GE.AND P1, PT, R22, 0x1, PT ;  /* 0x000000011600780c */ /* 0x000fd60003f26270 */
[----:B------:R-:W-:Y:S05]  /*1100*/  @!P0 BRA `(.L_x_33) ;  /* 0x0000000000588947 */ /* 0x000fea0003800000 */
[----:B------:R-:W0:Y:S01]  /*1110*/  LDC.64 R4, c[0x0][0x380] ;  /* 0x0000e000ff047b82 */ /* 0x000e220000000a00 */
[----:B-----5:R-:W2:Y:S04]  /*1120*/  LD.E R13, desc[UR36][R16.64] ;  /* 0x00000024100d7980 */ /* 0x020ea8000c101900 */
[----:B0-----:R-:W2:Y:S04]  /*1130*/  LDG.E.64 R6, desc[UR36][R4.64+0x58] ;  /* 0x0000582404067981 */ /* 0x001ea8000c1e1b00 */
[----:B------:R-:W3:Y:S01]  /*1140*/  LDG.E.64 R8, desc[UR36][R4.64] ;  /* 0x0000002404087981 */ /* 0x000ee2000c1e1b00 */
[----:B--2---:R-:W-:-:S06]  /*1150*/  IMAD.WIDE R6, R13, 0x4, R6 ;  /* 0x000000040d067825 */ /* 0x004fcc00078e0206 */
[----:B------:R-:W2:Y:S01]  /*1160*/  LD.E R7, desc[UR36][R6.64] ;  /* 0x0000002406077980 */ /* 0x000ea2000c101900 */
[----:B---3--:R-:W-:-:S05]  /*1170*/  IMAD.WIDE R8, R19, 0x4, R8 ;  /* 0x0000000413087825 */ /* 0x008fca00078e0208 */
[----:B--2---:R0:W-:Y:S04]  /*1180*/  ST.E desc[UR36][R8.64], R7 ;  /* 0x0000000708007985 */ /* 0x0041e8000c101924 */
[----:B------:R-:W2:Y:S02]  /*1190*/  LDG.E.64 R10, desc[UR36][R4.64+0x58] ;  /* 0x00005824040a7981 */ /* 0x000ea4000c1e1b00 */
[----:B--2---:R-:W-:-:S05]  /*11a0*/  IMAD.WIDE R10, R13, 0x4, R10 ;  /* 0x000000040d0a7825 */ /* 0x004fca00078e020a */
[----:B------:R1:W-:Y:S04]  /*11b0*/  ST.E desc[UR36][R10.64], R19 ;  /* 0x000000130a007985 */ /* 0x0003e8000c101924 */
[----:B------:R-:W2:Y:S04]  /*11c0*/  LD.E R21, desc[UR36][R16.64+0x4] ;  /* 0x0000042410157980 */ /* 0x000ea8000c101900 */
[----:B------:R-:W2:Y:S04]  /*11d0*/  LDG.E.64 R12, desc[UR36][R4.64+0x58] ;  /* 0x00005824040c7981 */ /* 0x000ea8000c1e1b00 */
[----:B------:R-:W3:Y:S01]  /*11e0*/  LDG.E.64 R14, desc[UR36][R4.64] ;  /* 0x00000024040e7981 */ /* 0x000ee2000c1e1b00 */
[----:B--2---:R-:W-:-:S06]  /*11f0*/  IMAD.WIDE R12, R21, 0x4, R12 ;  /* 0x00000004150c7825 */ /* 0x004fcc00078e020c */
[----:B------:R-:W2:Y:S01]  /*1200*/  LD.E R13, desc[UR36][R12.64] ;  /* 0x000000240c0d7980 */ /* 0x000ea2000c101900 */
[----:B---3--:R-:W-:-:S05]  /*1210*/  IMAD.WIDE R14, R19, 0x4, R14 ;  /* 0x00000004130e7825 */ /* 0x008fca00078e020e */
[----:B--2---:R1:W-:Y:S04]  /*1220*/  ST.E desc[UR36][R14.64+0x4], R13 ;  /* 0x0000040d0e007985 */ /* 0x0043e8000c101924 */
[----:B0-----:R-:W2:Y:S01]  /*1230*/  LDG.E.64 R6, desc[UR36][R4.64+0x58] ;  /* 0x0000582404067981 */ /* 0x001ea2000c1e1b00 */
[----:B------:R-:W-:Y:S02]  /*1240*/  VIADD R9, R19, 0x1 ;  /* 0x0000000113097836 */ /* 0x000fe40000000000 */
[----:B--2---:R-:W-:-:S05]  /*1250*/  IMAD.WIDE R6, R21, 0x4, R6 ;  /* 0x0000000415067825 */ /* 0x004fca00078e0206 */
[----:B------:R1:W-:Y:S02]  /*1260*/  ST.E desc[UR36][R6.64], R9 ;  /* 0x0000000906007985 */ /* 0x0003e4000c101924 */
.L_x_33:
[----:B------:R-:W-:Y:S05]  /*1270*/  BSYNC.RECONVERGENT B0 ;  /* 0x0000000000007941 */ /* 0x000fea0003800200 */
.L_x_32:
[----:B------:R-:W-:Y:S01]  /*1280*/  BSSY.RECONVERGENT B0, `(.L_x_34) ;  /* 0x000007a000007945 */ /* 0x000fe20003800200 */
[----:B-1----:R-:W-:-:S03]  /*1290*/  CS2R R6, SRZ ;  /* 0x0000000000067805 */ /* 0x002fc6000001ff00 */
[----:B------:R-:W-:Y:S05]  /*12a0*/  @!P1 BRA `(.L_x_35) ;  /* 0x0000000400dc9947 */ /* 0x000fea0003800000 */
[C---:B------:R-:W-:Y:S01]  /*12b0*/  ISETP.GE.U32.AND P1, PT, R22.reuse, 0x10, PT ;  /* 0x000000101600780c */ /* 0x040fe20003f26070 */
[----:B------:R-:W-:Y:S01]  /*12c0*/  BSSY.RECONVERGENT B1, `(.L_x_36) ;  /* 0x0000036000017945 */ /* 0x000fe20003800200 */
[----:B------:R-:W-:Y:S01]  /*12d0*/  LOP3.LUT R4, R22, 0xf, RZ, 0xc0, !PT ;  /* 0x0000000f16047812 */ /* 0x000fe200078ec0ff */
[----:B------:R-:W-:-:S03]  /*12e0*/  IMAD.MOV.U32 R5, RZ, RZ, RZ ;  /* 0x000000ffff057224 */ /* 0x000fc600078e00ff */
[----:B------:R-:W-:-:S07]  /*12f0*/  ISETP.NE.AND P0, PT, R4, RZ, PT ;  /* 0x000000ff0400720c */ /* 0x000fce0003f05270 */
[----:B------:R-:W-:Y:S06]  /*1300*/  @!P1 BRA `(.L_x_37) ;  /* 0x0000000000c49947 */ /* 0x000fec0003800000 */
[----:B-----5:R-:W-:Y:S02]  /*1310*/  IADD3 R12, P1, PT, R16, 0x20, RZ ;  /* 0x00000020100c7810 */ /* 0x020fe40007f3e0ff */
[----:B------:R-:W-:Y:S02]  /*1320*/  IADD3 R10, P2, PT, R2, 0x24, RZ ;  /* 0x00000024020a7810 */ /* 0x000fe40007f5e0ff */
[----:B------:R-:W-:Y:S01]  /*1330*/  LOP3.LUT R5, R22, 0x7ffffff0, RZ, 0xc0, !PT ;  /* 0x7ffffff016057812 */ /* 0x000fe200078ec0ff */
[----:B------:R-:W-:Y:S02]  /*1340*/  IMAD.X R11, RZ, RZ, R17, P1 ;  /* 0x000000ffff0b7224 */ /* 0x000fe400008e0611 */
[----:B------:R-:W-:Y:S02]  /*1350*/  IMAD.X R21, RZ, RZ, R3, P2 ;  /* 0x000000ffff157224 */ /* 0x000fe400010e0603 */
[----:B------:R-:W-:-:S07]  /*1360*/  IMAD.MOV R0, RZ, RZ, -R5 ;  /* 0x000000ffff007224 */ /* 0x000fce00078e0a05 */
.L_x_38:
[----:B------:R-:W-:Y:S01]  /*1370*/  MOV R6, R12 ;  /* 0x0000000c00067202 */ /* 0x000fe20000000f00 */
[----:B------:R-:W-:-:S05]  /*1380*/  IMAD.MOV.U32 R7, RZ, RZ, R11 ;  /* 0x000000ffff077224 */ /* 0x000fca00078e000b */
[----:B------:R-:W2:Y:S01]  /*1390*/  LD.E R11, desc[UR36][R6.64+-0x20] ;  /* 0xffffe024060b7980 */ /* 0x000ea2000c101900 */
[----:B-1----:R-:W-:Y:S02]  /*13a0*/  IMAD.MOV.U32 R8, RZ, RZ, R10 ;  /* 0x000000ffff087224 */ /* 0x002fe400078e000a */
[----:B------:R-:W-:-:S05]  /*13b0*/  IMAD.MOV.U32 R9, RZ, RZ, R21 ;  /* 0x000000ffff097224 */ /* 0x000fca00078e0015 */
[----:B--2---:R0:W-:Y:S04]  /*13c0*/  ST.E desc[UR36][R8.64+-0x1c], R11 ;  /* 0xffffe40b08007985 */ /* 0x0041e8000c101924 */
[----:B------:R-:W2:Y:S04]  /*13d0*/  LD.E R13, desc[UR36][R6.64+-0x1c] ;  /* 0xffffe424060d7980 */ /* 0x000ea8000c101900 */
[----:B--2---:R1:W-:Y:S04]  /*13e0*/  ST.E desc[UR36][R8.64+-0x18], R13 ;  /* 0xffffe80d08007985 */ /* 0x0043e8000c101924 */
[----:B------:R-:W2:Y:S04]  /*13f0*/  LD.E R15, desc[UR36][R6.64+-0x18] ;  /* 0xffffe824060f7980 */ /* 0x000ea8000c101900 */
[----:B--2---:R2:W-:Y:S04]  /*1400*/  ST.E desc[UR36][R8.64+-0x14], R15 ;  /* 0xffffec0f08007985 */ /* 0x0045e8000c101924 */
[----:B------:R-:W3:Y:S04]  /*1410*/  LD.E R19, desc[UR36][R6.64+-0x14] ;  /* 0xffffec2406137980 */ /* 0x000ee8000c101900 */
[----:B---3--:R3:W-:Y:S04]  /*1420*/  ST.E desc[UR36][R8.64+-0x10], R19 ;  /* 0xfffff01308007985 */ /* 0x0087e8000c101924 */
[----:B------:R-:W4:Y:S04]  /*1430*/  LD.E R21, desc[UR36][R6.64+-0x10] ;  /* 0xfffff02406157980 */ /* 0x000f28000c101900 */
[----:B----4-:R4:W-:Y:S04]  /*1440*/  ST.E desc[UR36][R8.64+-0xc], R21 ;  /* 0xfffff41508007985 */ /* 0x0109e8000c101924 */
[----:B------:R-:W5:Y:S04]  /*1450*/  LD.E R25, desc[UR36][R6.64+-0xc] ;  /* 0xfffff42406197980 */ /* 0x000f68000c101900 */
[----:B-----5:R5:W-:Y:S04]  /*1460*/  ST.E desc[UR36][R8.64+-0x8], R25 ;  /* 0xfffff81908007985 */ /* 0x020be8000c101924 */
[----:B0-----:R-:W2:Y:S04]  /*1470*/  LD.E R11, desc[UR36][R6.64+-0x8] ;  /* 0xfffff824060b7980 */ /* 0x001ea8000c101900 */
[----:B--2---:R0:W-:Y:S04]  /*1480*/  ST.E desc[UR36][R8.64+-0x4], R11 ;  /* 0xfffffc0b08007985 */ /* 0x0041e8000c101924 */
[----:B-1----:R-:W2:Y:S04]  /*1490*/  LD.E R13, desc[UR36][R6.64+-0x4] ;  /* 0xfffffc24060d7980 */ /* 0x002ea8000c101900 */
[----:B--2---:R1:W-:Y:S04]  /*14a0*/  ST.E desc[UR36][R8.64], R13 ;  /* 0x0000000d08007985 */ /* 0x0043e8000c101924 */
[----:B------:R-:W2:Y:S04]  /*14b0*/  LD.E R15, desc[UR36][R6.64] ;  /* 0x00000024060f7980 */ /* 0x000ea8000c101900 */
[----:B--2---:R2:W-:Y:S04]  /*14c0*/  ST.E desc[UR36][R8.64+0x4], R15 ;  /* 0x0000040f08007985 */ /* 0x0045e8000c101924 */
[----:B---3--:R-:W3:Y:S04]  /*14d0*/  LD.E R19, desc[UR36][R6.64+0x4] ;  /* 0x0000042406137980 */ /* 0x008ee8000c101900 */
[----:B---3--:R3:W-:Y:S04]  /*14e0*/  ST.E desc[UR36][R8.64+0x8], R19 ;  /* 0x0000081308007985 */ /* 0x0087e8000c101924 */
[----:B----4-:R-:W4:Y:S04]  /*14f0*/  LD.E R21, desc[UR36][R6.64+0x8] ;  /* 0x0000082406157980 */ /* 0x010f28000c101900 */
[----:B----4-:R-:W-:Y:S04]  /*1500*/  ST.E desc[UR36][R8.64+0xc], R21 ;  /* 0x00000c1508007985 */ /* 0x010fe8000c101924 */
[----:B-----5:R-:W4:Y:S04]  /*1510*/  LD.E R25, desc[UR36][R6.64+0xc] ;  /* 0x00000c2406197980 */ /* 0x020f28000c101900 */
[----:B----4-:R-:W-:Y:S04]  /*1520*/  ST.E desc[UR36][R8.64+0x10], R25 ;  /* 0x0000101908007985 */ /* 0x010fe8000c101924 */
[----:B0-----:R-:W4:Y:S04]  /*1530*/  LD.E R11, desc[UR36][R6.64+0x10] ;  /* 0x00001024060b7980 */ /* 0x001f28000c101900 */
[----:B----4-:R0:W-:Y:S04]  /*1540*/  ST.E desc[UR36][R8.64+0x14], R11 ;  /* 0x0000140b08007985 */ /* 0x0101e8000c101924 */
[----:B-1----:R-:W4:Y:S04]  /*1550*/  LD.E R13, desc[UR36][R6.64+0x14] ;  /* 0x00001424060d7980 */ /* 0x002f28000c101900 */
[----:B----4-:R1:W-:Y:S04]  /*1560*/  ST.E desc[UR36][R8.64+0x18], R13 ;  /* 0x0000180d08007985 */ /* 0x0103e8000c101924 */
[----:B--2---:R-:W2:Y:S04]  /*1570*/  LD.E R15, desc[UR36][R6.64+0x18] ;  /* 0x00001824060f7980 */ /* 0x004ea8000c101900 */
[----:B--2---:R1:W-:Y:S04]  /*1580*/  ST.E desc[UR36][R8.64+0x1c], R15 ;  /* 0x00001c0f08007985 */ /* 0x0043e8000c101924 */
[----:B---3--:R-:W2:Y:S01]  /*1590*/  LD.E R19, desc[UR36][R6.64+0x1c] ;  /* 0x00001c2406137980 */ /* 0x008ea2000c101900 */
[----:B------:R-:W-:Y:S01]  /*15a0*/  VIADD R0, R0, 0x10 ;  /* 0x0000001000007836 */ /* 0x000fe20000000000 */
[----:B------:R-:W-:-:S02]  /*15b0*/  IADD3 R12, P2, PT, R6, 0x40, RZ ;  /* 0x00000040060c7810 */ /* 0x000fc40007f5e0ff */
[----:B------:R-:W-:Y:S02]  /*15c0*/  IADD3 R10, P3, PT, R8, 0x40, RZ ;  /* 0x00000040080a7810 */ /* 0x000fe40007f7e0ff */
[----:B------:R-:W-:Y:S01]  /*15d0*/  ISETP.NE.AND P1, PT, R0, RZ, PT ;  /* 0x000000ff0000720c */ /* 0x000fe20003f25270 */
[----:B0-----:R-:W-:Y:S02]  /*15e0*/  IMAD.X R11, RZ, RZ, R7, P2 ;  /* 0x000000ffff0b7224 */ /* 0x001fe400010e0607 */
[----:B------:R-:W-:Y:S01]  /*15f0*/  IMAD.X R21, RZ, RZ, R9, P3 ;  /* 0x000000ffff157224 */ /* 0x000fe200018e0609 */
[----:B--2---:R1:W-:Y:S09]  /*1600*/  ST.E desc[UR36][R8.64+0x20], R19 ;  /* 0x0000201308007985 */ /* 0x0043f2000c101924 */
[----:B------:R-:W-:Y:S05]  /*1610*/  @P1 BRA `(.L_x_38) ;  /* 0xfffffffc00541947 */ /* 0x000fea000383ffff */
.L_x_37:
[----:B------:R-:W-:Y:S05]  /*1620*/  BSYNC.RECONVERGENT B1 ;  /* 0x0000000000017941 */ /* 0x000fea0003800200 */
.L_x_36:
[----:B------:R-:W-:Y:S04]  /*1630*/  BSSY.RECONVERGENT B1, `(.L_x_39) ;  /* 0x000003c000017945 */ /* 0x000fe80003800200 */
[----:B------:R-:W-:Y:S05]  /*1640*/  @!P0 BRA `(.L_x_40) ;  /* 0x0000000000e88947 */ /* 0x000fea0003800000 */
[----:B------:R-:W-:Y:S01]  /*1650*/  ISETP.GE.U32.AND P0, PT, R4, 0x8, PT ;  /* 0x000000080400780c */ /* 0x000fe20003f06070 */
[----:B------:R-:W-:Y:S01]  /*1660*/  BSSY.RECONVERGENT B2, `(.L_x_41) ;  /* 0x0000019000027945 */ /* 0x000fe20003800200 */
[----:B------:R-:W-:-:S04]  /*1670*/  LOP3.LUT R0, R22, 0x7, RZ, 0xc0, !PT ;  /* 0x0000000716007812 */ /* 0x000fc800078ec0ff */
[----:B------:R-:W-:-:S07]  /*1680*/  ISETP.NE.AND P1, PT, R0, RZ, PT ;  /* 0x000000ff0000720c */ /* 0x000fce0003f25270 */
[----:B------:R-:W-:Y:S06]  /*1690*/  @!P0 BRA `(.L_x_42) ;  /* 0x0000000000548947 */ /* 0x000fec0003800000 */
[----:B-----5:R-:W-:-:S05]  /*16a0*/  IMAD.WIDE.U32 R6, R5, 0x4, R16 ;  /* 0x0000000405067825 */ /* 0x020fca00078e0010 */
[----:B------:R-:W2:Y:S01]  /*16b0*/  LD.E R11, desc[UR36][R6.64] ;  /* 0x00000024060b7980 */ /* 0x000ea2000c101900 */
[----:B-1----:R-:W-:Y:S01]  /*16c0*/  MOV R8, R2 ;  /* 0x0000000200087202 */ /* 0x002fe20000000f00 */
[----:B------:R-:W-:-:S04]  /*16d0*/  IMAD.MOV.U32 R9, RZ, RZ, R3 ;  /* 0x000000ffff097224 */ /* 0x000fc800078e0003 */
[----:B------:R-:W-:-:S05]  /*16e0*/  IMAD.WIDE.U32 R8, R5, 0x4, R8 ;  /* 0x0000000405087825 */ /* 0x000fca00078e0008 */
[----:B--2---:R0:W-:Y:S04]  /*16f0*/  ST.E desc[UR36][R8.64+0x8], R11 ;  /* 0x0000080b08007985 */ /* 0x0041e8000c101924 */
[----:B------:R-:W2:Y:S04]  /*1700*/  LD.E R13, desc[UR36][R6.64+0x4] ;  /* 0x00000424060d7980 */ /* 0x000ea8000c101900 */
[----:B--2---:R1:W-:Y:S04]  /*1710*/  ST.E desc[UR36][R8.64+0xc], R13 ;  /* 0x00000c0d08007985 */ /* 0x0043e8000c101924 */
[----:B------:R-:W2:Y:S04]  /*1720*/  LD.E R15, desc[UR36][R6.64+0x8] ;  /* 0x00000824060f7980 */ /* 0x000ea8000c101900 */
[----:B--2---:R2:W-:Y:S04]  /*1730*/  ST.E desc[UR36][R8.64+0x10], R15 ;  /* 0x0000100f08007985 */ /* 0x0045e8000c101924 */
[----:B------:R-:W3:Y:S04]  /*1740*/  LD.E R19, desc[UR36][R6.64+0xc] ;  /* 0x00000c2406137980 */ /* 0x000ee8000c101900 */
[----:B---3--:R2:W-:Y:S04]  /*1750*/  ST.E desc[UR36][R8.64+0x14], R19 ;  /* 0x0000141308007985 */ /* 0x0085e8000c101924 */
[----:B------:R-:W3:Y:S04]  /*1760*/  LD.E R21, desc[UR36][R6.64+0x10] ;  /* 0x0000102406157980 */ /* 0x000ee8000c101900 */
[----:B---3--:R2:W-:Y:S04]  /*1770*/  ST.E desc[UR36][R8.64+0x18], R21 ;  /* 0x0000181508007985 */ /* 0x0085e8000c101924 */
[----:B------:R-:W3:Y:S04]  /*1780*/  LD.E R25, desc[UR36][R6.64+0x14] ;  /* 0x0000142406197980 */ /* 0x000ee8000c101900 */
[----:B---3--:R2:W-:Y:S04]  /*1790*/  ST.E desc[UR36][R8.64+0x1c], R25 ;  /* 0x00001c1908007985 */ /* 0x0085e8000c101924 */
[----:B0-----:R-:W3:Y:S04]  /*17a0*/  LD.E R11, desc[UR36][R6.64+0x18] ;  /* 0x00001824060b7980 */ /* 0x001ee8000c101900 */
[----:B---3--:R2:W-:Y:S04]  /*17b0*/  ST.E desc[UR36][R8.64+0x20], R11 ;  /* 0x0000200b08007985 */ /* 0x0085e8000c101924 */
[----:B-1----:R-:W3:Y:S01]  /*17c0*/  LD.E R13, desc[UR36][R6.64+0x1c] ;  /* 0x00001c24060d7980 */ /* 0x002ee2000c101900 */
[----:B------:R-:W-:-:S03]  /*17d0*/  VIADD R5, R5, 0x8 ;  /* 0x0000000805057836 */ /* 0x000fc60000000000 */
[----:B---3--:R2:W-:Y:S04]  /*17e0*/  ST.E desc[UR36][R8.64+0x24], R13 ;  /* 0x0000240d08007985 */ /* 0x0085e8000c101924 */
.L_x_42:
[----:B------:R-:W-:Y:S05]  /*17f0*/  BSYNC.RECONVERGENT B2 ;  /* 0x0000000000027941 */ /* 0x000fea0003800200 */
.L_x_41:
[----:B------:R-:W-:Y:S05]  /*1800*/  @!P1 BRA `(.L_x_40) ;  /* 0x0000000000789947 */ /* 0x000fea0003800000 */
[----:B------:R-:W-:Y:S01]  /*1810*/  ISETP.GE.U32.AND P0, PT, R0, 0x4, PT ;  /* 0x000000040000780c */ /* 0x000fe20003f06070 */
[----:B------:R-:W-:Y:S01]  /*1820*/  BSSY.RECONVERGENT B2, `(.L_x_43) ;  /* 0x000000f000027945 */ /* 0x000fe20003800200 */
[----:B------:R-:W-:-:S04]  /*1830*/  LOP3.LUT R10, R22, 0x3, RZ, 0xc0, !PT ;  /* 0x00000003160a7812 */ /* 0x000fc800078ec0ff */
[----:B------:R-:W-:-:S07]  /*1840*/  ISETP.NE.AND P1, PT, R10, RZ, PT ;  /* 0x000000ff0a00720c */ /* 0x000fce0003f25270 */
[----:B------:R-:W-:Y:S06]  /*1850*/  @!P0 BRA `(.L_x_44) ;  /* 0x00000000002c8947 */ /* 0x000fec0003800000 */
[----:B-----5:R-:W-:-:S05]  /*1860*/  IMAD.WIDE.U32 R6, R5, 0x4, R16 ;  /* 0x0000000405067825 */ /* 0x020fca00078e0010 */
[----:B--2---:R-:W2:Y:S01]  /*1870*/  LD.E R11, desc[UR36][R6.64] ;  /* 0x00000024060b7980 */ /* 0x004ea2000c101900 */
[----:B-1----:R-:W-:-:S05]  /*1880*/  IMAD.WIDE.U32 R8, R5, 0x4, R2 ;  /* 0x0000000405087825 */ /* 0x002fca00078e0002 */
[----:B--2---:R0:W-:Y:S04]  /*1890*/  ST.E desc[UR36][R8.64+0x8], R11 ;  /* 0x0000080b08007985 */ /* 0x0041e8000c101924 */
[----:B------:R-:W2:Y:S04]  /*18a0*/  LD.E R13, desc[UR36][R6.64+0x4] ;  /* 0x00000424060d7980 */ /* 0x000ea8000c101900 */
[----:B--2---:R0:W-:Y:S04]  /*18b0*/  ST.E desc[UR36][R8.64+0xc], R13 ;  /* 0x00000c0d08007985 */ /* 0x0041e8000c101924 */
[----:B------:R-:W2:Y:S04]  /*18c0*/  LD.E R15, desc[UR36][R6.64+0x8] ;  /* 0x00000824060f7980 */ /* 0x000ea8000c101900 */
[----:B--2---:R0:W-:Y:S04]  /*18d0*/  ST.E desc[UR36][R8.64+0x10], R15 ;  /* 0x0000100f08007985 */ /* 0x0041e8000c101924 */
[----:B------:R-:W2:Y:S01]  /*18e0*/  LD.E R19, desc[UR36][R6.64+0xc] ;  /* 0x00000c2406137980 */ /* 0x000ea2000c101900 */
[----:B------:R-:W-:-:S03]  /*18f0*/  VIADD R5, R5, 0x4 ;  /* 0x0000000405057836 */ /* 0x000fc60000000000 */
[----:B--2---:R0:W-:Y:S04]  /*1900*/  ST.E desc[UR36][R8.64+0x14], R19 ;  /* 0x0000141308007985 */ /* 0x0041e8000c101924 */
.L_x_44:
[----:B------:R-:W-:Y:S05]  /*1910*/  BSYNC.RECONVERGENT B2 ;  /* 0x0000000000027941 */ /* 0x000fea0003800200 */
.L_x_43:
[----:B------:R-:W-:Y:S05]  /*1920*/  @!P1 BRA `(.L_x_40) ;  /* 0x0000000000309947 */ /* 0x000fea0003800000 */
[----:B-----5:R-:W-:-:S05]  /*1930*/  IMAD.WIDE.U32 R16, R5, 0x4, R16 ;  /* 0x0000000405107825 */ /* 0x020fca00078e0010 */
[----:B------:R-:W3:Y:S01]  /*1940*/  LD.E R7, desc[UR36][R16.64] ;  /* 0x0000002410077980 */ /* 0x000ee2000c101900 */
[----:B------:R-:W-:Y:S01]  /*1950*/  IMAD.WIDE.U32 R4, R5, 0x4, R2 ;  /* 0x0000000405047825 */ /* 0x000fe200078e0002 */
[----:B------:R-:W-:-:S04]  /*1960*/  ISETP.NE.AND P0, PT, R10, 0x1, PT ;  /* 0x000000010a00780c */ /* 0x000fc80003f05270 */
[----:B---3--:R3:W-:Y:S09]  /*1970*/  ST.E desc[UR36][R4.64+0x8], R7 ;  /* 0x0000080704007985 */ /* 0x0087f2000c101924 */
[----:B------:R-:W-:Y:S05]  /*1980*/  @!P0 BRA `(.L_x_40) ;  /* 0x0000000000188947 */ /* 0x000fea0003800000 */
[----:B---3--:R-:W3:Y:S01]  /*1990*/  LD.E R7, desc[UR36][R16.64+0x4] ;  /* 0x0000042410077980 */ /* 0x008ee2000c101900 */
[----:B------:R-:W-:-:S03]  /*19a0*/  ISETP.NE.AND P0, PT, R10, 0x2, PT ;  /* 0x000000020a00780c */ /* 0x000fc60003f05270 */
[----:B---3--:R4:W-:Y:S10]  /*19b0*/  ST.E desc[UR36][R4.64+0xc], R7 ;  /* 0x00000c0704007985 */ /* 0x0089f4000c101924 */
[----:B------:R-:W-:Y:S05]  /*19c0*/  @!P0 BRA `(.L_x_40) ;  /* 0x0000000000088947 */ /* 0x000fea0003800000 */
[----:B------:R-:W3:Y:S04]  /*19d0*/  LD.E R17, desc[UR36][R16.64+0x8] ;  /* 0x0000082410117980 */ /* 0x000ee8000c101900 */
[----:B---3--:R3:W-:Y:S02]  /*19e0*/  ST.E desc[UR36][R4.64+0x10], R17 ;  /* 0x0000101104007985 */ /* 0x0087e4000c101924 */
.L_x_40:
[----:B------:R-:W-:Y:S05]  /*19f0*/  BSYNC.RECONVERGENT B1 ;  /* 0x0000000000017941 */ /* 0x000fea0003800200 */
.L_x_39:
[----:B------:R-:W-:Y:S02]  /*1a00*/  IMAD.MOV.U32 R6, RZ, RZ, R22 ;  /* 0x000000ffff067224 */ /* 0x000fe400078e0016 */
[----:B---34-:R-:W-:-:S07]  /*1a10*/  IMAD.MOV.U32 R7, RZ, RZ, RZ ;  /* 0x000000ffff077224 */ /* 0x018fce00078e00ff */
.L_x_35:
[----:B------:R-:W-:Y:S05]  /*1a20*/  BSYNC.RECONVERGENT B0 ;  /* 0x0000000000007941 */ /* 0x000fea0003800200 */
.L_x_34:
[----:B------:R-:W3:Y:S01]  /*1a30*/  LDC.64 R4, c[0x0][0x380] ;  /* 0x0000e000ff047b82 */ /* 0x000ee20000000a00 */
[----:B012---:R-:W-:-:S04]  /*1a40*/  LEA R8, P0, R6, R2, 0x2 ;  /* 0x0000000206087211 */ /* 0x007fc800078010ff */
[----:B------:R-:W-:-:S05]  /*1a50*/  LEA.HI.X R9, R6, R3, R7, 0x2, P0 ;  /* 0x0000000306097211 */ /* 0x000fca00000f1407 */
[----:B------:R0:W-:Y:S04]  /*1a60*/  ST.E desc[UR36][R8.64+0x8], RZ ;  /* 0x000008ff08007985 */ /* 0x0001e8000c101924 */
[----:B---3--:R-:W2:Y:S01]  /*1a70*/  LDG.E R7, desc[UR36][R4.64+0x10] ;  /* 0x0000102404077981 */ /* 0x008ea2000c1e1900 */
[----:B------:R-:W-:-:S03]  /*1a80*/  ISETP.NE.AND P0, PT, R22, 0x1, PT ;  /* 0x000000011600780c */ /* 0x000fc60003f05270 */
[----:B--2---:R0:W-:Y:S10]  /*1a90*/  STG.E desc[UR36][R4.64+0x14], R7 ;  /* 0x0000140704007986 */ /* 0x0041f4000c101924 */
[----:B------:R-:W-:Y:S05]  /*1aa0*/  @!P0 BRA `(.L_x_45) ;  /* 0x0000000000108947 */ /* 0x000fea0003800000 */
[----:B------:R-:W-:-:S13]  /*1ab0*/  ISETP.NE.AND P0, PT, R22, RZ, PT ;  /* 0x000000ff1600720c */ /* 0x000fda0003f05270 */
[----:B------:R-:W-:Y:S05]  /*1ac0*/  @!P0 BRA `(.L_x_46) ;  /* 0x0000000000988947 */ /* 0x000fea0003800000 */
[----:B------:R-:W-:Y:S01]  /*1ad0*/  IMAD.MOV.U32 R22, RZ, RZ, RZ ;  /* 0x000000ffff167224 */ /* 0x000fe200078e00ff */
[----:B------:R-:W-:Y:S06]  /*1ae0*/  BRA `(.L_x_47) ;  /* 0x0000000000d47947 */ /* 0x000fec0003800000 */
.L_x_45:
[----:B0-----:R-:W2:Y:S04]  /*1af0*/  LDG.E.64 R6, desc[UR36][R4.64+0x50] ;  /* 0x0000502404067981 */ /* 0x001ea8000c1e1b00 */
[----:B------:R-:W2:Y:S02]  /*1b00*/  LD.E R0, desc[UR36][R2.64+0x8] ;  /* 0x0000082402007980 */ /* 0x000ea4000c101900 */
[----:B--2---:R-:W-:-:S06]  /*1b10*/  IMAD.WIDE R8, R0, 0x4, R6 ;  /* 0x0000000400087825 */ /* 0x004fcc00078e0206 */
[----:B------:R-:W2:Y:S02]  /*1b20*/  LD.E R8, desc[UR36][R8.64] ;  /* 0x0000002408087980 */ /* 0x000ea4000c101900 */
[----:B--2---:R-:W-:-:S13]  /*1b30*/  ISETP.NE.AND P0, PT, R8, RZ, PT ;  /* 0x000000ff0800720c */ /* 0x004fda0003f05270 */
[----:B------:R-:W-:Y:S05]  /*1b40*/  @P0 BRA `(.L_x_46) ;  /* 0x0000000000780947 */ /* 0x000fea0003800000 */
[----:B-----5:R-:W-:-:S05]  /*1b50*/  IADD3 R17, PT, PT, -R0, RZ, RZ ;  /* 0x000000ff00117210 */ /* 0x020fca0007ffe1ff */
[----:B------:R-:W-:-:S05]  /*1b60*/  IMAD.WIDE R14, R17, 0x4, R6 ;  /* 0x00000004110e7825 */ /* 0x000fca00078e0206 */
[----:B------:R-:W2:Y:S01]  /*1b70*/  LD.E R6, desc[UR36][R14.64] ;  /* 0x000000240e067980 */ /* 0x000ea2000c101900 */
[----:B------:R-:W-:Y:S01]  /*1b80*/  IMAD.MOV.U32 R22, RZ, RZ, RZ ;  /* 0x000000ffff167224 */ /* 0x000fe200078e00ff */
[----:B--2---:R-:W-:-:S13]  /*1b90*/  ISETP.NE.AND P0, PT, R6, RZ, PT ;  /* 0x000000ff0600720c */ /* 0x004fda0003f05270 */
[----:B------:R-:W-:Y:S05]  /*1ba0*/  @P0 BRA `(.L_x_47) ;  /* 0x0000000000a40947 */ /* 0x000fea0003800000 */
[----:B------:R-:W-:-:S05]  /*1bb0*/  IMAD.MOV.U32 R19, RZ, RZ, 0x6 ;  /* 0x00000006ff137424 */ /* 0x000fca00078e00ff */
[----:B------:R0:W-:Y:S04]  /*1bc0*/  ST.E desc[UR36][R14.64], R19 ;  /* 0x000000130e007985 */ /* 0x0001e8000c101924 */
[----:B------:R-:W2:Y:S02]  /*1bd0*/  LDG.E.64 R6, desc[UR36][R4.64+0x70] ;  /* 0x0000702404067981 */ /* 0x000ea4000c1e1b00 */
[----:B--2---:R-:W-:-:S05]  /*1be0*/  IADD3 R12, P0, PT, R6, 0x4, RZ ;  /* 0x00000004060c7810 */ /* 0x004fca0007f1e0ff */
[----:B------:R-:W-:-:S05]  /*1bf0*/  IMAD.X R13, RZ, RZ, R7, P0 ;  /* 0x000000ffff0d7224 */ /* 0x000fca00000e0607 */
[----:B------:R-:W-:Y:S04]  /*1c00*/  STG.E.64 desc[UR36][R4.64+0x70], R12 ;  /* 0x0000700c04007986 */ /* 0x000fe8000c101b24 */
[----:B------:R1:W-:Y:S04]  /*1c10*/  ST.E desc[UR36][R6.64], R17 ;  /* 0x0000001106007985 */ /* 0x0003e8000c101924 */
[----:B------:R-:W2:Y:S04]  /*1c20*/  LDG.E.64 R8, desc[UR36][R4.64] ;  /* 0x0000002404087981 */ /* 0x000ea8000c1e1b00 */
[----:B------:R-:W3:Y:S01]  /*1c30*/  LDG.E.64 R10, desc[UR36][R4.64+0x40] ;  /* 0x00004024040a7981 */ /* 0x000ee2000c1e1b00 */
[----:B--2---:R-:W-:-:S02]  /*1c40*/  IADD3 R2, P0, P1, -R8, 0x8, R2 ;  /* 0x0000000808027810 */ /* 0x004fc4000791e102 */
[----:B------:R-:W-:Y:S02]  /*1c50*/  IABS R8, R0 ;  /* 0x0000000000087213 */ /* 0x000fe40000000000 */
[----:B------:R-:W-:-:S03]  /*1c60*/  IADD3.X R9, PT, PT, ~R9, RZ, R3, P0, P1 ;  /* 0x000000ff09097210 */ /* 0x000fc600007e2503 */
[----:B0-----:R-:W-:Y:S01]  /*1c70*/  IMAD.MOV.U32 R15, RZ, RZ, R8 ;  /* 0x000000ffff0f7224 */ /* 0x001fe200078e0008 */
[----:B------:R-:W-:-:S03]  /*1c80*/  SHF.R.U64 R9, R2, 0x2, R9 ;  /* 0x0000000202097819 */ /* 0x000fc60000001209 */
[----:B---3--:R-:W-:-:S04]  /*1c90*/  IMAD.WIDE R10, R15, 0x4, R10 ;  /* 0x000000040f0a7825 */ /* 0x008fc800078e020a */
[----:B------:R-:W-:-:S05]  /*1ca0*/  VIADD R9, R9, 0x1 ;  /* 0x0000000109097836 */ /* 0x000fca0000000000 */
[----:B------:R2:W-:Y:S04]  /*1cb0*/  ST.E desc[UR36][R10.64], R9 ;  /* 0x000000090a007985 */ /* 0x0005e8000c101924 */
[----:B------:R-:W3:Y:S01]  /*1cc0*/  LDG.E.64 R2, desc[UR36][R4.64+0x38] ;  /* 0x0000382404027981 */ /* 0x000ee2000c1e1b00 */
[----:B------:R-:W-:Y:S01]  /*1cd0*/  ISETP.GT.AND P0, PT, R0, RZ, PT ;  /* 0x000000ff0000720c */ /* 0x000fe20003f04270 */
[----:B------:R-:W-:-:S03]  /*1ce0*/  HFMA2 R22, -RZ, RZ, 0, 0 ;  /* 0x00000000ff167431 */ /* 0x000fc600000001ff */
[----:B-1----:R-:W-:Y:S01]  /*1cf0*/  SEL R7, RZ, 0x1, !P0 ;  /* 0x00000001ff077807 */ /* 0x002fe20004000000 */
[----:B---3--:R-:W-:-:S05]  /*1d00*/  IMAD.WIDE R2, R15, 0x4, R2 ;  /* 0x000000040f027825 */ /* 0x008fca00078e0202 */
[----:B------:R2:W-:Y:S01]  /*1d10*/  ST.E desc[UR36][R2.64], R7 ;  /* 0x0000000702007985 */ /* 0x0005e2000c101924 */
[----:B------:R-:W-:Y:S05]  /*1d20*/  BRA `(.L_x_47) ;  /* 0x0000000000447947 */ /* 0x000fea0003800000 */
.L_x_46:
[----:B------:R-:W-:Y:S01]  /*1d30*/  MOV R0, 0x0 ;  /* 0x0000000000007802 */ /* 0x000fe20000000f00 */
[----:B------:R-:W1:Y:S01]  /*1d40*/  LDCU.64 UR4, c[0x4][0x20] ;  /* 0x01000400ff0477ac */ /* 0x000e620008000a00 */
[----:B0-----:R-:W-:Y:S02]  /*1d50*/  CS2R R6, SRZ ;  /* 0x0000000000067805 */ /* 0x001fe4000001ff00 */
[----:B------:R0:W2:Y:S01]  /*1d60*/  LDC.64 R2, c[0x4][R0] ;  /* 0x0100000000027b82 */ /* 0x0000a20000000a00 */
[----:B-1----:R-:W-:Y:S02]  /*1d70*/  IMAD.U32 R4, RZ, RZ, UR4 ;  /* 0x00000004ff047e24 */ /* 0x002fe4000f8e00ff */
[----:B0-----:R-:W-:-:S07]  /*1d80*/  IMAD.U32 R5, RZ, RZ, UR5 ;  /* 0x00000005ff057e24 */ /* 0x001fce000f8e00ff */
[----:B------:R-:W-:-:S07]  /*1d90*/  LEPC R20, `(.L_x_48) ;  /* 0x000000001014794e */ /* 0x000fce0000000000 */
[----:B--2--5:R-:W-:Y:S05]  /*1da0*/  CALL.ABS.NOINC R2 ;  /* 0x0000000002007343 */ /* 0x024fea0003c00000 */
.L_x_48:
[----:B------:R-:W0:Y:S01]  /*1db0*/  LDC.64 R2, c[0x0][0x380] ;  /* 0x0000e000ff027b82 */ /* 0x000e220000000a00 */
[----:B------:R-:W-:-:S05]  /*1dc0*/  IMAD.MOV.U32 R5, RZ, RZ, 0x1 ;  /* 0x00000001ff057424 */ /* 0x000fca00078e00ff */
[----:B0-----:R-:W-:Y:S01]  /*1dd0*/  STG.E desc[UR36][R2.64+0x98], R5 ;  /* 0x0000980502007986 */ /* 0x001fe2000c101924 */
[----:B------:R-:W-:Y:S05]  /*1de0*/  EXIT ;  /* 0x000000000000794d */ /* 0x000fea0003800000 */
.L_x_27:
[----:B------:R-:W0:Y:S02]  /*1df0*/  LDC.64 R4, c[0x0][0x380] ;  /* 0x0000e000ff047b82 */ /* 0x000e240000000a00 */
[----:B0-----:R-:W2:Y:S02]  /*1e00*/  LDG.E.64 R2, desc[UR36][R4.64+0x28] ;  /* 0x0000282404027981 */ /* 0x001ea4000c1e1b00 */
[----:B--2---:R-:W-:-:S04]  /*1e10*/  IMAD.WIDE R2, R22, 0x4, R2 ;  /* 0x0000000416027825 */ /* 0x004fc800078e0202 */
[----:B------:R-:W-:Y:S01]  /*1e20*/  VIADD R22, R22, 0x1 ;  /* 0x0000000116167836 */ /* 0x000fe20000000000 */
[----:B------:R0:W-:Y:S06]  /*1e30*/  ST.E desc[UR36][R2.64], R7 ;  /* 0x0000000702007985 */ /* 0x0001ec000c101924 */
.L_x_47:
[----:B------:R-:W-:Y:S05]  /*1e40*/  BSYNC.RECONVERGENT B7 ;  /* 0x0000000000077941 */ /* 0x000fea0003800200 */
.L_x_26:
[----:B------:R-:W-:-:S13]  /*1e50*/  ISETP.NE.AND P0, PT, R23, RZ, PT ;  /* 0x000000ff1700720c */ /* 0x000fda0003f05270 */
[----:B------:R-:W-:Y:S05]  /*1e60*/  @P0 BRA `(.L_x_49) ;  /* 0xfffffff000180947 */ /* 0x000fea000383ffff */
[----:B------:R-:W-:Y:S05]  /*1e70*/  EXIT ;  /* 0x000000000000794d */ /* 0x000fea0003800000 */
.L_x_50:
[----:B------:R-:W-:-:S00]  /*1e80*/  BRA `(.L_x_50) ;  /* 0xfffffffc00fc7947 */ /* 0x000fc0000383ffff */
[----:B------:R-:W-:-:S00]  /*1e90*/  NOP ;  /* 0x0000000000007918 */ /* 0x000fc00000000000 */
        /* <DEDUP_REMOVED lines=14> */
.L_x_164:


//--------------------- .text._Z5solvePP6solver   --------------------------
	.section	.text._Z5solvePP6solver,"ax",@progbits
	.align	128
        .global         _Z5solvePP6solver
        .type           _Z5solvePP6solver,@function
        .size           _Z5solvePP6solver,(.L_x_163 - _Z5solvePP6solver)
        .other          _Z5solvePP6solver,@"STO_CUDA_ENTRY STV_DEFAULT"
_Z5solvePP6solver:
.text._Z5solvePP6solver:
[----:B------:R-:W0:Y:S01]  /*0000*/  LDC R1, c[0x0][0x37c] ;  /* 0x0000df00ff017b82 */ /* 0x000e220000000800 */
[----:B------:R-:W1:Y:S07]  /*0010*/  S2R R3, SR_TID.X ;  /* 0x0000000000037919 */ /* 0x000e6e0000002100 */
[----:B------:R-:W1:Y:S01]  /*0020*/  LDC.64 R24, c[0x0][0x380] ;  /* 0x0000e000ff187b82 */ /* 0x000e620000000a00 */
[----:B------:R-:W2:Y:S01]  /*0030*/  LDCU.64 UR36, c[0x0][0x358] ;  /* 0x00006b00ff2477ac */ /* 0x000ea20008000a00 */
[----:B0-----:R-:W-:-:S02]  /*0040*/  VIADD R1, R1, 0xffffffe8 ;  /* 0xffffffe801017836 */ /* 0x001fc40000000000 */
[----:B-1----:R-:W-:-:S06]  /*0050*/  IMAD.WIDE.U32 R24, R3, 0x8, R24 ;  /* 0x0000000803187825 */ /* 0x002fcc00078e0018 */
[----:B--2---:R-:W2:Y:S01]  /*0060*/  LDG.E.64 R24, desc[UR36][R24.64] ;  /* 0x0000002418187981 */ /* 0x004ea2000c1e1b00 */
[----:B------:R-:W0:Y:S01]  /*0070*/  LDCU UR4, c[0x0][0x2f8] ;  /* 0x00005f00ff0477ac */ /* 0x000e220008000800 */
[----:B------:R-:W1:Y:S01]  /*0080*/  LDCU UR5, c[0x0][0x2fc] ;  /* 0x00005f80ff0577ac */ /* 0x000e620008000800 */
[----:B------:R-:W-:Y:S01]  /*0090*/  BSSY.RECONVERGENT B11, `(.L_x_51) ;  /* 0x000033c0000b7945 */ /* 0x000fe20003800200 */
[----:B--2---:R2:W5:Y:S01]  /*00a0*/  LD.E R19, desc[UR36][R24.64+0x88] ;  /* 0x0000882418137980 */ /* 0x004562000c101900 */
[----:B0-----:R-:W-:-:S03]  /*00b0*/  IADD3 R16, P0, PT, R1, UR4, RZ ;  /* 0x0000000401107c10 */ /* 0x001fc6000ff1e0ff */
[----:B------:R2:W-:Y:S02]  /*00c0*/  ST.E desc[UR36][R24.64+0x8c], RZ ;  /* 0x00008cff18007985 */ /* 0x0005e4000c101924 */
[----:B-1----:R-:W-:-:S08]  /*00d0*/  IMAD.X R2, RZ, RZ, UR5, P0 ;  /* 0x00000005ff027e24 */ /* 0x002fd000080e06ff */
.L_x_150:
[----:B-1-3--:R-:W3:Y:S04]  /*00e0*/  LD.E.64 R8, desc[UR36][R24.64+0x68] ;  /* 0x0000682418087980 */ /* 0x00aee8000c101b00 */
[----:B------:R-:W4:Y:S04]  /*00f0*/  LD.E.64 R6, desc[UR36][R24.64+0x40] ;  /* 0x0000402418067980 */ /* 0x000f28000c101b00 */
[----:B--2---:R-:W2:Y:S04]  /*0100*/  LD.E.64 R4, desc[UR36][R24.64+0x70] ;  /* 0x0000702418047980 */ /* 0x004ea8000c101b00 */
[----:B0----5:R0:W5:Y:S04]  /*0110*/  LD.E R17, desc[UR36][R24.64+0x20] ;  /* 0x0000202418117980 */ /* 0x021168000c101900 */
[----:B---3--:R-:W3:Y:S01]  /*0120*/  LD.E R0, desc[UR36][R8.64] ;  /* 0x0000002408007980 */ /* 0x008ee2000c101900 */
[----:B--2---:R-:W-:-:S02]  /*0130*/  ISETP.GE.U32.AND P0, PT, R8, R4, PT ;  /* 0x000000040800720c */ /* 0x004fc40003f06070 */
[----:B---3--:R-:W-:-:S05]  /*0140*/  IABS R3, R0 ;  /* 0x0000000000037213 */ /* 0x008fca0000000000 */
[----:B----4-:R-:W-:-:S05]  /*0150*/  IMAD.WIDE R6, R3, 0x4, R6 ;  /* 0x0000000403067825 */ /* 0x010fca00078e0206 */
[----:B------:R0:W5:Y:S01]  /*0160*/  LD.E R0, desc[UR36][R6.64] ;  /* 0x0000002406007980 */ /* 0x000162000c101900 */
[----:B------:R-:W-:Y:S01]  /*0170*/  ISETP.GE.U32.AND.EX P0, PT, R9, R5, PT, P0 ;  /* 0x000000050900720c */ /* 0x000fe20003f06100 */
[----:B------:R-:W-:-:S12]  /*0180*/  BSSY.RECONVERGENT B6, `(.L_x_52) ;  /* 0x0000212000067945 */ /* 0x000fd80003800200 */
[----:B0-----:R-:W-:Y:S05]  /*0190*/  @P0 BRA `(.L_x_53) ;  /* 0x0000002000400947 */ /* 0x001fea0003800000 */
[----:B------:R-:W-:Y:S01]  /*01a0*/  BSSY.RECONVERGENT B7, `(.L_x_53) ;  /* 0x000020f000077945 */ /* 0x000fe20003800200 */
.L_x_107:
[----:B------:R-:W-:Y:S01]  /*01b0*/  IADD3 R6, P0, PT, R8, 0x4, RZ ;  /* 0x0000000408067810 */ /* 0x000fe20007f1e0ff */
[----:B------:R-:W2:Y:S04]  /*01c0*/  LD.E.64 R4, desc[UR36][R24.64+0x58] ;  /* 0x0000582418047980 */ /* 0x000ea8000c101b00 */
[----:B------:R-:W-:-:S05]  /*01d0*/  IMAD.X R7, RZ, RZ, R9, P0 ;  /* 0x000000ffff077224 */ /* 0x000fca00000e0609 */
[----:B------:R0:W-:Y:S04]  /*01e0*/  ST.E.64 desc[UR36][R24.64+0x68], R6 ;  /* 0x0000680618007985 */ /* 0x0001e8000c101b24 */
[----:B------:R-:W2:Y:S02]  /*01f0*/  LD.E R3, desc[UR36][R8.64] ;  /* 0x0000002408037980 */ /* 0x000ea4000c101900 */
[----:B--2---:R-:W-:-:S05]  /*0200*/  IMAD.WIDE R4, R3, 0x4, R4 ;  /* 0x0000000403047825 */ /* 0x004fca00078e0204 */
[----:B------:R-:W2:Y:S01]  /*0210*/  LD.E R10, desc[UR36][R4.64] ;  /* 0x00000024040a7980 */ /* 0x000ea2000c101900 */
[----:B------:R-:W-:Y:S01]  /*0220*/  BSSY.RECONVERGENT B8, `(.L_x_54) ;  /* 0x0000201000087945 */ /* 0x000fe20003800200 */
[----:B--2---:R-:W-:-:S13]  /*0230*/  ISETP.NE.AND P0, PT, R10, -0x9, PT ;  /* 0xfffffff70a00780c */ /* 0x004fda0003f05270 */
[----:B0-----:R-:W-:Y:S05]  /*0240*/  @!P0 BRA `(.L_x_55) ;  /* 0x0000001c00f88947 */ /* 0x001fea0003800000 */
[----:B------:R-:W-:Y:S01]  /*0250*/  IMAD.MOV.U32 R8, RZ, RZ, 0x1 ;  /* 0x00000001ff087424 */ /* 0x000fe200078e00ff */
[----:B-----5:R-:W-:Y:S01]  /*0260*/  ISETP.NE.AND P0, PT, R0, RZ, PT ;  /* 0x000000ff0000720c */ /* 0x020fe20003f05270 */
[----:B------:R-:W-:-:S03]  /*0270*/  IMAD.MOV.U32 R9, RZ, RZ, R10 ;  /* 0x000000ffff097224 */ /* 0x000fc600078e000a */
[----:B------:R-:W-:-:S09]  /*0280*/  SEL R8, R8, 0x6, !P0 ;  /* 0x0000000608087807 */ /* 0x000fd20004000000 */
.L_x_63:
[----:B-1----:R-:W2:Y:S02]  /*0290*/  LD.E.64 R10, desc[UR36][R24.64] ;  /* 0x00000024180a7980 */ /* 0x002ea4000c101b00 */
[----:B--2---:R-:W-:-:S05]  /*02a0*/  IMAD.WIDE R12, R9, 0x4, R10 ;  /* 0x00000004090c7825 */ /* 0x004fca00078e020a */
[----:B------:R-:W2:Y:S01]  /*02b0*/  LD.E R6, desc[UR36][R12.64+-0x4] ;  /* 0xfffffc240c067980 */ /* 0x000ea2000c101900 */
[----:B------:R-:W-:Y:S01]  /*02c0*/  IMAD.MOV.U32 R14, RZ, RZ, 0x8 ;  /* 0x00000008ff0e7424 */ /* 0x000fe200078e00ff */
[----:B--2---:R-:W-:-:S04]  /*02d0*/  ISETP.NE.AND P0, PT, R6, RZ, PT ;  /* 0x000000ff0600720c */ /* 0x004fc80003f05270 */
[----:B------:R-:W-:-:S04]  /*02e0*/  SEL R14, R14, 0x4, !P0 ;  /* 0x000000040e0e7807 */ /* 0x000fc80004000000 */
[----:B------:R-:W-:-:S04]  /*02f0*/  IADD3 R6, P0, PT, R12, R14, RZ ;  /* 0x0000000e0c067210 */ /* 0x000fc80007f1e0ff */
[----:B------:R-:W-:-:S05]  /*0300*/  IADD3.X R7, PT, PT, RZ, R13, RZ, P0, !PT ;  /* 0x0000000dff077210 */ /* 0x000fca00007fe4ff */
[----:B------:R-:W2:Y:S01]  /*0310*/  LD.E R18, desc[UR36][R6.64] ;  /* 0x0000002406127980 */ /* 0x000ea2000c101900 */
[----:B------:R-:W-:Y:S01]  /*0320*/  IMAD.MOV.U32 R15, RZ, RZ, RZ ;  /* 0x000000ffff0f7224 */ /* 0x000fe200078e00ff */
[----:B--2---:R-:W-:-:S13]  /*0330*/  ISETP.NE.AND P0, PT, R18, R3, PT ;  /* 0x000000031200720c */ /* 0x004fda0003f05270 */
[----:B------:R-:W2:Y:S01]  /*0340*/  @!P0 LD.E R21, desc[UR36][R6.64+0x4] ;  /* 0x0000042406158980 */ /* 0x000ea2000c101900 */
[----:B------:R-:W-:-:S03]  /*0350*/  IMAD.WIDE R14, R9, 0x4, R14 ;  /* 0x00000004090e7825 */ /* 0x000fc600078e020e */
[----:B------:R-:W-:-:S05]  /*0360*/  IADD3 R10, P1, PT, R10, R14, RZ ;  /* 0x0000000e0a0a7210 */ /* 0x000fca0007f3e0ff */
[----:B------:R-:W-:Y:S01]  /*0370*/  IMAD.X R11, R11, 0x1, R15, P1 ;  /* 0x000000010b0b7824 */ /* 0x000fe200008e060f */
[----:B--2---:R0:W-:Y:S04]  /*0380*/  @!P0 ST.E desc[UR36][R6.64], R21 ;  /* 0x0000001506008985 */ /* 0x0041e8000c101924 */
[----:B------:R-:W2:Y:S01]  /*0390*/  LD.E R12, desc[UR36][R10.64+0x8] ;  /* 0x000008240a0c7980 */ /* 0x000ea2000c101900 */
[----:B------:R-:W-:Y:S01]  /*03a0*/  IADD3 R22, P1, PT, R10, 0x8, RZ ;  /* 0x000000080a167810 */ /* 0x000fe20007f3e0ff */
[----:B------:R-:W-:Y:S04]  /*03b0*/  BSSY.RELIABLE B9, `(.L_x_56) ;  /* 0x000004d000097945 */ /* 0x000fe80003800100 */
[----:B------:R-:W-:Y:S01]  /*03c0*/  IMAD.X R9, RZ, RZ, R11, P1 ;  /* 0x000000ffff097224 */ /* 0x000fe200008e060b */
[----:B--2---:R-:W-:-:S13]  /*03d0*/  ISETP.NE.AND P0, PT, R12, RZ, PT ;  /* 0x000000ff0c00720c */ /* 0x004fda0003f05270 */
[----:B0-----:R-:W-:Y:S05]  /*03e0*/  @!P0 BRA `(.L_x_57) ;  /* 0x0000000000908947 */ /* 0x001fea0003800000 */
[----:B------:R-:W-:-:S07]  /*03f0*/  IMAD.MOV.U32 R23, RZ, RZ, R12 ;  /* 0x000000ffff177224 */ /* 0x000fce00078e000c */
.L_x_61:
[----:B------:R-:W2:Y:S02]  /*0400*/  LD.E.64 R10, desc[UR36][R24.64+0x50] ;  /* 0x00005024180a7980 */ /* 0x000ea4000c101b00 */
[----:B--2---:R-:W-:-:S06]  /*0410*/  IMAD.WIDE R12, R23, 0x4, R10 ;  /* 0x00000004170c7825 */ /* 0x004fcc00078e020a */
[----:B------:R-:W2:Y:S01]  /*0420*/  LD.E R12, desc[UR36][R12.64] ;  /* 0x000000240c0c7980 */ /* 0x000ea2000c101900 */
[----:B------:R-:W-:Y:S01]  /*0430*/  BSSY.RECONVERGENT B0, `(.L_x_58) ;  /* 0x0000017000007945 */ /* 0x000fe20003800200 */
[----:B------:R-:W-:Y:S02]  /*0440*/  IADD3 R10, P2, PT, R22, 0x4, RZ ;  /* 0x00000004160a7810 */ /* 0x000fe40007f5e0ff */
[C---:B--2---:R-:W-:Y:S02]  /*0450*/  ISETP.NE.AND P0, PT, R12.reuse, RZ, PT ;  /* 0x000000ff0c00720c */ /* 0x044fe40003f05270 */
[----:B------:R-:W-:-:S11]  /*0460*/  ISETP.NE.AND P1, PT, R12, RZ, PT ;  /* 0x000000ff0c00720c */ /* 0x000fd60003f25270 */
[----:B------:R-:W-:Y:S05]  /*0470*/  @P0 BRA `(.L_x_59) ;  /* 0x0000000000480947 */ /* 0x000fea0003800000 */
[----:B------:R0:W-:Y:S02]  /*0480*/  ST.E desc[UR36][R6.64+0x4], R23 ;  /* 0x0000041706007985 */ /* 0x0001e4000c101924 */
[----:B0-----:R-:W-:-:S05]  /*0490*/  IMAD.MOV.U32 R23, RZ, RZ, R9 ;  /* 0x000000ffff177224 */ /* 0x001fca00078e0009 */
[----:B------:R0:W-:Y:S04]  /*04a0*/  ST.E desc[UR36][R22.64], R3 ;  /* 0x0000000316007985 */ /* 0x0001e8000c101924 */
[----:B------:R-:W2:Y:S04]  /*04b0*/  LD.E R11, desc[UR36][R4.64] ;  /* 0x00000024040b7980 */ /* 0x000ea8000c101900 */
[----:B------:R-:W2:Y:S02]  /*04c0*/  LD.E.64 R12, desc[UR36][R24.64] ;  /* 0x00000024180c7980 */ /* 0x000ea4000c101b00 */
[----:B--2---:R-:W-:-:S06]  /*04d0*/  IMAD.WIDE R12, R11, 0x4, R12 ;  /* 0x000000040b0c7825 */ /* 0x004fcc00078e020c */
[----:B------:R-:W2:Y:S04]  /*04e0*/  LD.E R13, desc[UR36][R12.64] ;  /* 0x000000240c0d7980 */ /* 0x000ea8000c101900 */
[----:B--2---:R1:W-:Y:S04]  /*04f0*/  ST.E desc[UR36][R4.64], R13 ;  /* 0x0000000d04007985 */ /* 0x0043e8000c101924 */
[----:B------:R-:W2:Y:S04]  /*0500*/  LD.E R27, desc[UR36][R6.64+0x4] ;  /* 0x00000424061b7980 */ /* 0x000ea8000c101900 */
[----:B------:R-:W2:Y:S04]  /*0510*/  LD.E.64 R14, desc[UR36][R24.64+0x58] ;  /* 0x00005824180e7980 */ /* 0x000ea8000c101b00 */
[----:B------:R-:W3:Y:S01]  /*0520*/  LD.E.64 R20, desc[UR36][R24.64] ;  /* 0x0000002418147980 */ /* 0x000ee2000c101b00 */
[----:B--2---:R-:W-:-:S06]  /*0530*/  IMAD.WIDE R14, R27, 0x4, R14 ;  /* 0x000000041b0e7825 */ /* 0x004fcc00078e020e */
[----:B------:R-:W2:Y:S01]  /*0540*/  LD.E R15, desc[UR36][R14.64] ;  /* 0x000000240e0f7980 */ /* 0x000ea2000c101900 */
[----:B---3--:R-:W-:-:S05]  /*0550*/  IMAD.WIDE R20, R11, 0x4, R20 ;  /* 0x000000040b147825 */ /* 0x008fca00078e0214 */
[----:B--2---:R1:W-:Y:S04]  /*0560*/  ST.E desc[UR36][R20.64], R15 ;  /* 0x0000000f14007985 */ /* 0x0043e8000c101924 */
[----:B0-----:R-:W2:Y:S02]  /*0570*/  LD.E.64 R22, desc[UR36][R24.64+0x58] ;  /* 0x0000582418167980 */ /* 0x001ea4000c101b00 */
[----:B--2---:R-:W-:-:S05]  /*0580*/  IMAD.WIDE R22, R27, 0x4, R22 ;  /* 0x000000041b167825 */ /* 0x004fca00078e0216 */
[----:B------:R1:W-:Y:S02]  /*0590*/  ST.E desc[UR36][R22.64], R11 ;  /* 0x0000000b16007985 */ /* 0x0003e4000c101924 */
.L_x_59:
[----:B------:R-:W-:Y:S05]  /*05a0*/  BSYNC.RECONVERGENT B0 ;  /* 0x0000000000007941 */ /* 0x000fea0003800200 */
.L_x_58:
[----:B------:R-:W-:Y:S01]  /*05b0*/  IMAD.X R9, RZ, RZ, R9, P2 ;  /* 0x000000ffff097224 */ /* 0x000fe200010e0609 */
[----:B------:R-:W-:Y:S06]  /*05c0*/  @!P1 BRA `(.L_x_60) ;  /* 0x0000000000ac9947 */ /* 0x000fec0003800000 */
[----:B-1----:R-:W-:Y:S01]  /*05d0*/  MOV R22, R10 ;  /* 0x0000000a00167202 */ /* 0x002fe20000000f00 */
[----:B------:R-:W-:-:S04]  /*05e0*/  IMAD.MOV.U32 R11, RZ, RZ, R9 ;  /* 0x000000ffff0b7224 */ /* 0x000fc800078e0009 */
[----:B------:R-:W-:-:S05]  /*05f0*/  IMAD.MOV.U32 R10, RZ, RZ, R22 ;  /* 0x000000ffff0a7224 */ /* 0x000fca00078e0016 */
[----:B------:R-:W2:Y:S02]  /*0600*/  LD.E R23, desc[UR36][R10.64] ;  /* 0x000000240a177980 */ /* 0x000ea4000c101900 */
[----:B--2---:R-:W-:-:S13]  /*0610*/  ISETP.NE.AND P0, PT, R23, RZ, PT ;  /* 0x000000ff1700720c */ /* 0x004fda0003f05270 */
[----:B------:R-:W-:Y:S05]  /*0620*/  @P0 BRA `(.L_x_61) ;  /* 0xfffffffc00740947 */ /* 0x000fea000383ffff */
.L_x_57:
[----:B------:R-:W2:Y:S04]  /*0630*/  LD.E R9, desc[UR36][R6.64] ;  /* 0x0000002406097980 */ /* 0x000ea8000c101900 */
[----:B------:R0:W-:Y:S04]  /*0640*/  ST.E desc[UR36][R6.64+0x4], R3 ;  /* 0x0000040306007985 */ /* 0x0001e8000c101924 */
[----:B------:R-:W3:Y:S04]  /*0650*/  LD.E.64 R14, desc[UR36][R24.64+0x50] ;  /* 0x00005024180e7980 */ /* 0x000ee8000c101b00 */
[----:B------:R-:W4:Y:S04]  /*0660*/  LD.E R5, desc[UR36][R4.64] ;  /* 0x0000002404057980 */ /* 0x000f28000c101900 */
[----:B------:R-:W4:Y:S01]  /*0670*/  LD.E.64 R12, desc[UR36][R24.64] ;  /* 0x00000024180c7980 */ /* 0x000f22000c101b00 */
[----:B--2---:R-:W-:-:S04]  /*0680*/  IMAD.MOV R27, RZ, RZ, -R9 ;  /* 0x000000ffff1b7224 */ /* 0x004fc800078e0a09 */
[----:B---3--:R-:W-:-:S05]  /*0690*/  IMAD.WIDE R10, R27, 0x4, R14 ;  /* 0x000000041b0a7825 */ /* 0x008fca00078e020e */
[----:B------:R-:W2:Y:S01]  /*06a0*/  LD.E R18, desc[UR36][R10.64] ;  /* 0x000000240a127980 */ /* 0x000ea2000c101900 */
[----:B----4-:R-:W-:Y:S01]  /*06b0*/  IMAD.WIDE R4, R5, 0x4, R12 ;  /* 0x0000000405047825 */ /* 0x010fe200078e020c */
[----:B--2---:R-:W-:-:S13]  /*06c0*/  ISETP.NE.AND P0, PT, R18, RZ, PT ;  /* 0x000000ff1200720c */ /* 0x004fda0003f05270 */
[----:B0-----:R-:W-:Y:S05]  /*06d0*/  @P0 BRA `(.L_x_60) ;  /* 0x0000000000680947 */ /* 0x001fea0003800000 */
[----:B------:R-:W-:-:S06]  /*06e0*/  IMAD.WIDE R14, R9, 0x4, R14 ;  /* 0x00000004090e7825 */ /* 0x000fcc00078e020e */
[----:B------:R-:W2:Y:S02]  /*06f0*/  LD.E R14, desc[UR36][R14.64] ;  /* 0x000000240e0e7980 */ /* 0x000ea4000c101900 */
[----:B--2---:R-:W-:-:S13]  /*0700*/  ISETP.NE.AND P0, PT, R14, RZ, PT ;  /* 0x000000ff0e00720c */ /* 0x004fda0003f05270 */
[----:B------:R-:W-:Y:S05]  /*0710*/  @P0 BREAK.RELIABLE B9 ;  /* 0x0000000000090942 */ /* 0x000fea0003800100 */
[----:B------:R-:W-:Y:S05]  /*0720*/  @P0 BRA `(.L_x_62) ;  /* 0x0000000000680947 */ /* 0x000fea0003800000 */
[----:B------:R0:W-:Y:S04]  /*0730*/  ST.E desc[UR36][R10.64], R8 ;  /* 0x000000080a007985 */ /* 0x0001e8000c101924 */
[----:B------:R-:W2:Y:S02]  /*0740*/  LD.E.64 R12, desc[UR36][R24.64+0x70] ;  /* 0x00007024180c7980 */ /* 0x000ea4000c101b00 */
[----:B--2---:R-:W-:-:S05]  /*0750*/  IADD3 R22, P0, PT, R12, 0x4, RZ ;  /* 0x000000040c167810 */ /* 0x004fca0007f1e0ff */
[----:B------:R-:W-:-:S05]  /*0760*/  IMAD.X R23, RZ, RZ, R13, P0 ;  /* 0x000000ffff177224 */ /* 0x000fca00000e060d */
[----:B------:R2:W-:Y:S04]  /*0770*/  ST.E.64 desc[UR36][R24.64+0x70], R22 ;  /* 0x0000701618007985 */ /* 0x0005e8000c101b24 */
[----:B------:R2:W-:Y:S04]  /*0780*/  ST.E desc[UR36][R12.64], R27 ;  /* 0x0000001b0c007985 */ /* 0x0005e8000c101924 */
[----:B------:R-:W3:Y:S04]  /*0790*/  LD.E.64 R14, desc[UR36][R24.64] ;  /* 0x00000024180e7980 */ /* 0x000ee8000c101b00 */
[----:B------:R-:W4:Y:S01]  /*07a0*/  LD.E.64 R20, desc[UR36][R24.64+0x40] ;  /* 0x0000402418147980 */ /* 0x000f22000c101b00 */
[----:B---3--:R-:W-:-:S02]  /*07b0*/  IADD3 R6, P0, PT, R6, -R14, RZ ;  /* 0x8000000e06067210 */ /* 0x008fc40007f1e0ff */
[----:B------:R-:W-:-:S03]  /*07c0*/  IABS R14, R9 ;  /* 0x00000009000e7213 */ /* 0x000fc60000000000 */
[----:B------:R-:W-:Y:S02]  /*07d0*/  IMAD.X R7, R7, 0x1, ~R15, P0 ;  /* 0x0000000107077824 */ /* 0x000fe400000e0e0f */
[----:B------:R-:W-:-:S03]  /*07e0*/  IMAD.MOV.U32 R15, RZ, RZ, R14 ;  /* 0x000000ffff0f7224 */ /* 0x000fc600078e000e */
[----:B0-----:R-:W-:Y:S01]  /*07f0*/  SHF.R.U64 R11, R6, 0x2, R7 ;  /* 0x00000002060b7819 */ /* 0x001fe20000001207 */
[----:B----4-:R-:W-:-:S03]  /*0800*/  IMAD.WIDE R20, R15, 0x4, R20 ;  /* 0x000000040f147825 */ /* 0x010fc600078e0214 */
[----:B------:R-:W-:-:S05]  /*0810*/  IADD3 R11, PT, PT, R11, 0x1, RZ ;  /* 0x000000010b0b7810 */ /* 0x000fca0007ffe0ff */
[----:B------:R2:W-:Y:S04]  /*0820*/  ST.E desc[UR36][R20.64], R11 ;  /* 0x0000000b14007985 */ /* 0x0005e8000c101924 */
[----:B------:R-:W3:Y:S01]  /*0830*/  LD.E.64 R6, desc[UR36][R24.64+0x38] ;  /* 0x0000382418067980 */ /* 0x000ee2000c101b00 */
[----:B------:R-:W-:-:S04]  /*0840*/  ISETP.GT.AND P0, PT, R9, RZ, PT ;  /* 0x000000ff0900720c */ /* 0x000fc80003f04270 */
[----:B------:R-:W-:Y:S01]  /*0850*/  SEL R9, RZ, 0x1, !P0 ;  /* 0x00000001ff097807 */ /* 0x000fe20004000000 */
[----:B---3--:R-:W-:-:S05]  /*0860*/  IMAD.WIDE R6, R15, 0x4, R6 ;  /* 0x000000040f067825 */ /* 0x008fca00078e0206 */
[----:B------:R2:W-:Y:S03]  /*0870*/  ST.E desc[UR36][R6.64], R9 ;  /* 0x0000000906007985 */ /* 0x0005e6000c101924 */
.L_x_60:
[----:B------:R-:W-:Y:S05]  /*0880*/  BSYNC.RELIABLE B9 ;  /* 0x0000000000097941 */ /* 0x000fea0003800100 */
.L_x_56:
[----:B--2---:R-:W2:Y:S02]  /*0890*/  LD.E R9, desc[UR36][R4.64] ;  /* 0x0000002404097980 */ /* 0x004ea4000c101900 */
[----:B--2---:R-:W-:-:S13]  /*08a0*/  ISETP.NE.AND P0, PT, R9, -0x9, PT ;  /* 0xfffffff70900780c */ /* 0x004fda0003f05270 */
[----:B------:R-:W-:Y:S05]  /*08b0*/  @P0 BRA `(.L_x_63) ;  /* 0xfffffff800740947 */ /* 0x000fea000383ffff */
[----:B------:R-:W-:Y:S05]  /*08c0*/  BRA `(.L_x_55) ;  /* 0x0000001800587947 */ /* 0x000fea0003800000 */
.L_x_62:
[----:B------:R-:W-:-:S13]  /*08d0*/  ISETP.NE.AND P0, PT, R0, RZ, PT ;  /* 0x000000ff0000720c */ /* 0x000fda0003f05270 */
[----:B------:R-:W-:Y:S05]  /*08e0*/  @P0 BRA `(.L_x_64) ;  /* 0x0000002c00440947 */ /* 0x000fea0003800000 */
[----:B------:R-:W2:Y:S04]  /*08f0*/  LD.E R0, desc[UR36][R24.64+0x8c] ;  /* 0x00008c2418007980 */ /* 0x000ea8000c101900 */
[----:B------:R-:W3:Y:S01]  /*0900*/  LD.E R4, desc[UR36][R24.64+0x30] ;  /* 0x0000302418047980 */ /* 0x000ee2000c101900 */
[----:B--2---:R-:W-:Y:S02]  /*0910*/  VIADD R3, R0, 0x1 ;  /* 0x0000000100037836 */ /* 0x004fe40000000000 */
[----:B---3--:R-:W-:-:S03]  /*0920*/  VIADD R5, R4, 0x1 ;  /* 0x0000000104057836 */ /* 0x008fc60000000000 */
[----:B------:R0:W-:Y:S04]  /*0930*/  ST.E desc[UR36][R24.64+0x8c], R3 ;  /* 0x00008c0318007985 */ /* 0x0001e8000c101924 */
[----:B------:R0:W-:Y:S04]  /*0940*/  ST.E desc[UR36][R24.64+0x30], R5 ;  /* 0x0000300518007985 */ /* 0x0001e8000c101924 */
[----:B------:R-:W2:Y:S01]  /*0950*/  LD.E R0, desc[UR36][R6.64] ;  /* 0x0000002406007980 */ /* 0x000ea2000c101900 */
[----:B------:R-:W-:Y:S01]  /*0960*/  BSSY.RECONVERGENT B0, `(.L_x_65) ;  /* 0x0000030000007945 */ /* 0x000fe20003800200 */
[----:B--2---:R-:W-:-:S13]  /*0970*/  ISETP.NE.AND P0, PT, R0, RZ, PT ;  /* 0x000000ff0000720c */ /* 0x004fda0003f05270 */
[----:B0-----:R-:W-:Y:S05]  /*0980*/  @!P0 BRA `(.L_x_66) ;  /* 0x0000000000b48947 */ /* 0x001fea0003800000 */
.L_x_69:
[----:B------:R-:W2:Y:S02]  /*0990*/  LD.E.64 R4, desc[UR36][R24.64+0x50] ;  /* 0x0000502418047980 */ /* 0x000ea4000c101b00 */
[----:B-12---:R-:W-:-:S05]  /*09a0*/  IMAD.WIDE R8, R0, 0x4, R4 ;  /* 0x0000000400087825 */ /* 0x006fca00078e0204 */
[----:B------:R-:W2:Y:S01]  /*09b0*/  LD.E R3, desc[UR36][R8.64] ;  /* 0x0000002408037980 */ /* 0x000ea2000c101900 */
[----:B------:R-:W-:Y:S01]  /*09c0*/  BSSY.RECONVERGENT B1, `(.L_x_67) ;  /* 0x0000024000017945 */ /* 0x000fe20003800200 */
[----:B------:R-:W-:Y:S02]  /*09d0*/  IMAD.MOV.U32 R4, RZ, RZ, R6 ;  /* 0x000000ffff047224 */ /* 0x000fe400078e0006 */
[----:B------:R-:W-:Y:S01]  /*09e0*/  IMAD.MOV.U32 R5, RZ, RZ, R7 ;  /* 0x000000ffff057224 */ /* 0x000fe200078e0007 */
[----:B--2---:R-:W-:-:S13]  /*09f0*/  ISETP.NE.AND P0, PT, R3, 0x6, PT ;  /* 0x000000060300780c */ /* 0x004fda0003f05270 */
[----:B------:R-:W-:Y:S05]  /*0a00*/  @!P0 BRA `(.L_x_68) ;  /* 0x00000000007c8947 */ /* 0x000fea0003800000 */
[----:B------:R-:W-:-:S05]  /*0a10*/  IMAD.MOV.U32 R11, RZ, RZ, 0x2 ;  /* 0x00000002ff0b7424 */ /* 0x000fca00078e00ff */
[----:B------:R0:W-:Y:S04]  /*0a20*/  ST.E desc[UR36][R8.64], R11 ;  /* 0x0000000b08007985 */ /* 0x0001e8000c101924 */
[----:B------:R-:W2:Y:S01]  /*0a30*/  LD.E R10, desc[UR36][R24.64+0x88] ;  /* 0x00008824180a7980 */ /* 0x000ea2000c101900 */
[----:B------:R-:W-:-:S04]  /*0a40*/  IABS R3, R0 ;  /* 0x0000000000037213 */ /* 0x000fc80000000000 */
[----:B--2---:R-:W-:-:S13]  /*0a50*/  ISETP.NE.AND P0, PT, R3, R10, PT ;  /* 0x0000000a0300720c */ /* 0x004fda0003f05270 */
[----:B0-----:R-:W-:Y:S05]  /*0a60*/  @!P0 BRA `(.L_x_68) ;  /* 0x0000000000648947 */ /* 0x001fea0003800000 */
[----:B------:R-:W2:Y:S04]  /*0a70*/  LD.E.64 R10, desc[UR36][R24.64+0x78] ;  /* 0x00007824180a7980 */ /* 0x000ea8000c101b00 */
[----:B------:R-:W3:Y:S01]  /*0a80*/  LD.E.64 R8, desc[UR36][R24.64+0x80] ;  /* 0x0000802418087980 */ /* 0x000ee2000c101b00 */
[----:B--2---:R-:W-:-:S04]  /*0a90*/  IMAD.WIDE R12, R3, 0x4, R10 ;  /* 0x00000004030c7825 */ /* 0x004fc800078e020a */
[--C-:B---3--:R-:W-:Y:S02]  /*0aa0*/  IMAD.WIDE R10, R3, 0x4, R8.reuse ;  /* 0x00000004030a7825 */ /* 0x108fe400078e0208 */
[----:B------:R-:W2:Y:S04]  /*0ab0*/  LD.E R13, desc[UR36][R12.64] ;  /* 0x000000240c0d7980 */ /* 0x000ea8000c101900 */
[----:B------:R-:W3:Y:S01]  /*0ac0*/  LD.E R27, desc[UR36][R10.64] ;  /* 0x000000240a1b7980 */ /* 0x000ee2000c101900 */
[----:B--2---:R-:W-:-:S05]  /*0ad0*/  IMAD.WIDE R8, R13, 0x4, R8 ;  /* 0x000000040d087825 */ /* 0x004fca00078e0208 */
[----:B---3--:R0:W-:Y:S04]  /*0ae0*/  ST.E desc[UR36][R8.64], R27 ;  /* 0x0000001b08007985 */ /* 0x0081e8000c101924 */
        /* <DEDUP_REMOVED lines=8> */
[----:B------:R-:W2:Y:S04]  /*0b70*/  LD.E R13, desc[UR36][R24.64+0x88] ;  /* 0x00008824180d7980 */ /* 0x000ea8000c101900 */
[----:B------:R-:W2:Y:S02]  /*0b80*/  LD.E.64 R10, desc[UR36][R24.64+0x78] ;  /* 0x00007824180a7980 */ /* 0x000ea4000c101b00 */
[----:B--2---:R-:W-:-:S05]  /*0b90*/  IMAD.WIDE R10, R13, 0x4, R10 ;  /* 0x000000040d0a7825 */ /* 0x004fca00078e020a */
[----:B------:R1:W-:Y:S04]  /*0ba0*/  ST.E desc[UR36][R10.64], R3 ;  /* 0x000000030a007985 */ /* 0x0003e8000c101924 */
[----:B0-----:R-:W2:Y:S04]  /*0bb0*/  LD.E.64 R8, desc[UR36][R24.64+0x80] ;  /* 0x0000802418087980 */ /* 0x001ea8000c101b00 */
[----:B------:R-:W3:Y:S01]  /*0bc0*/  LD.E R13, desc[UR36][R24.64+0x88] ;  /* 0x00008824180d7980 */ /* 0x000ee2000c101900 */
[----:B--2---:R-:W-:-:S05]  /*0bd0*/  IMAD.WIDE R8, R3, 0x4, R8 ;  /* 0x0000000403087825 */ /* 0x004fca00078e0208 */
[----:B---3--:R1:W-:Y:S04]  /*0be0*/  ST.E desc[UR36][R8.64], R13 ;  /* 0x0000000d08007985 */ /* 0x0083e8000c101924 */
[----:B------:R1:W-:Y:S02]  /*0bf0*/  ST.E desc[UR36][R24.64+0x88], R3 ;  /* 0x0000880318007985 */ /* 0x0003e4000c101924 */
.L_x_68:
[----:B------:R-:W-:Y:S05]  /*0c00*/  BSYNC.RECONVERGENT B1 ;  /* 0x0000000000017941 */ /* 0x000fea0003800200 */
.L_x_67:
[----:B------:R-:W2:Y:S01]  /*0c10*/  LD.E R0, desc[UR36][R4.64+0x4] ;  /* 0x0000042404007980 */ /* 0x000ea2000c101900 */
[----:B------:R-:W-:-:S05]  /*0c20*/  IADD3 R6, P1, PT, R6, 0x4, RZ ;  /* 0x0000000406067810 */ /* 0x000fca0007f3e0ff */
[----:B------:R-:W-:Y:S01]  /*0c30*/  IMAD.X R7, RZ, RZ, R7, P1 ;  /* 0x000000ffff077224 */ /* 0x000fe200008e0607 */
[----:B--2---:R-:W-:-:S13]  /*0c40*/  ISETP.NE.AND P0, PT, R0, RZ, PT ;  /* 0x000000ff0000720c */ /* 0x004fda0003f05270 */
[----:B------:R-:W-:Y:S05]  /*0c50*/  @P0 BRA `(.L_x_69) ;  /* 0xfffffffc004c0947 */ /* 0x000fea000383ffff */
.L_x_66:
[----:B------:R-:W-:Y:S05]  /*0c60*/  BSYNC.RECONVERGENT B0 ;  /* 0x0000000000007941 */ /* 0x000fea0003800200 */
.L_x_65:
[----:B------:R-:W2:Y:S04]  /*0c70*/  LD.E.64 R4, desc[UR36][R24.64+0x70] ;  /* 0x0000702418047980 */ /* 0x000ea8000c101b00 */
[----:B------:R-:W3:Y:S01]  /*0c80*/  LD.E.64 R6, desc[UR36][R24.64+0x40] ;  /* 0x0000402418067980 */ /* 0x000ee2000c101b00 */
[----:B--2---:R-:W-:-:S04]  /*0c90*/  IADD3 R28, P0, PT, R4, -0x4, RZ ;  /* 0xfffffffc041c7810 */ /* 0x004fc80007f1e0ff */
[----:B------:R-:W-:-:S05]  /*0ca0*/  IADD3.X R29, PT, PT, R5, -0x1, RZ, P0, !PT ;  /* 0xffffffff051d7810 */ /* 0x000fca00007fe4ff */
[----:B------:R0:W-:Y:S04]  /*0cb0*/  ST.E.64 desc[UR36][R24.64+0x70], R28 ;  /* 0x0000701c18007985 */ /* 0x0001e8000c101b24 */
[----:B-1----:R-:W2:Y:S02]  /*0cc0*/  LD.E R3, desc[UR36][R4.64+-0x4] ;  /* 0xfffffc2404037980 */ /* 0x002ea4000c101900 */
[----:B--2---:R-:W-:-:S05]  /*0cd0*/  IABS R9, R3 ;  /* 0x0000000300097213 */ /* 0x004fca0000000000 */
[----:B---3--:R-:W-:-:S06]  /*0ce0*/  IMAD.WIDE R8, R9, 0x4, R6 ;  /* 0x0000000409087825 */ /* 0x008fcc00078e0206 */
[----:B------:R-:W2:Y:S01]  /*0cf0*/  LD.E R8, desc[UR36][R8.64] ;  /* 0x0000002408087980 */ /* 0x000ea2000c101900 */
[----:B------:R-:W-:Y:S01]  /*0d00*/  BSSY.RECONVERGENT B0, `(.L_x_70) ;  /* 0x000006e000007945 */ /* 0x000fe20003800200 */
[----:B--2---:R-:W-:-:S13]  /*0d10*/  ISETP.NE.AND P0, PT, R8, RZ, PT ;  /* 0x000000ff0800720c */ /* 0x004fda0003f05270 */
[----:B0-----:R-:W-:Y:S05]  /*0d20*/  @!P0 BRA `(.L_x_71) ;  /* 0x0000000400ac8947 */ /* 0x001fea0003800000 */
.L_x_82:
[----:B------:R-:W2:Y:S02]  /*0d30*/  LD.E.64 R4, desc[UR36][R24.64+0x50] ;  /* 0x0000502418047980 */ /* 0x000ea4000c101b00 */
[----:B--2---:R-:W-:-:S06]  /*0d40*/  IMAD.WIDE R8, R3, 0x4, R4 ;  /* 0x0000000403087825 */ /* 0x004fcc00078e0204 */
[----:B------:R-:W2:Y:S01]  /*0d50*/  LD.E R8, desc[UR36][R8.64] ;  /* 0x0000002408087980 */ /* 0x000ea2000c101900 */
[----:B------:R-:W-:Y:S01]  /*0d60*/  BSSY.RELIABLE B1, `(.L_x_72) ;  /* 0x000005a000017945 */ /* 0x000fe20003800100 */
[----:B--2---:R-:W-:-:S13]  /*0d70*/  ISETP.NE.AND P0, PT, R8, 0x2, PT ;  /* 0x000000020800780c */ /* 0x004fda0003f05270 */
[----:B------:R-:W-:Y:S05]  /*0d80*/  @P0 BRA `(.L_x_73) ;  /* 0x00000004005c0947 */ /* 0x000fea0003800000 */
[----:B------:R-:W2:Y:S02]  /*0d90*/  LD.E R11, desc[UR36][R28.64+-0x4] ;  /* 0xfffffc241c0b7980 */ /* 0x000ea4000c101900 */
[----:B--2---:R-:W-:-:S06]  /*0da0*/  IMAD.WIDE R8, R11, 0x4, R4 ;  /* 0x000000040b087825 */ /* 0x004fcc00078e0204 */
[----:B------:R-:W2:Y:S01]  /*0db0*/  LD.E R8, desc[UR36][R8.64] ;  /* 0x0000002408087980 */ /* 0x000ea2000c101900 */
[----:B------:R-:W-:Y:S01]  /*0dc0*/  BSSY.RELIABLE B2, `(.L_x_74) ;  /* 0x0000015000027945 */ /* 0x000fe20003800100 */
[----:B--2---:R-:W-:-:S13]  /*0dd0*/  ISETP.NE.AND P0, PT, R8, 0x2, PT ;  /* 0x000000020800780c */ /* 0x004fda0003f05270 */
[----:B------:R-:W-:Y:S05]  /*0de0*/  @!P0 BRA `(.L_x_75) ;  /* 0x0000000000488947 */ /* 0x000fea0003800000 */
[----:B------:R-:W-:-:S04]  /*0df0*/  IADD3 R0, P0, PT, R28, -0x4, RZ ;  /* 0xfffffffc1c007810 */ /* 0x000fc80007f1e0ff */
[----:B------:R-:W-:-:S09]  /*0e00*/  IADD3.X R12, PT, PT, R29, -0x1, RZ, P0, !PT ;  /* 0xffffffff1d0c7810 */ /* 0x000fd200007fe4ff */
.L_x_76:
[----:B------:R-:W-:-:S05]  /*0e10*/  IABS R9, R11 ;  /* 0x0000000b00097213 */ /* 0x000fca0000000000 */
[----:B------:R-:W-:-:S06]  /*0e20*/  IMAD.WIDE R8, R9, 0x4, R6 ;  /* 0x0000000409087825 */ /* 0x000fcc00078e0206 */
[----:B------:R-:W2:Y:S02]  /*0e30*/  LD.E R8, desc[UR36][R8.64] ;  /* 0x0000002408087980 */ /* 0x000ea4000c101900 */
[----:B--2---:R-:W-:-:S13]  /*0e40*/  ISETP.NE.AND P0, PT, R8, RZ, PT ;  /* 0x000000ff0800720c */ /* 0x004fda0003f05270 */
[----:B------:R-:W-:Y:S05]  /*0e50*/  @!P0 BREAK.RELIABLE B2 ;  /* 0x0000000000028942 */ /* 0x000fea0003800100 */
[----:B------:R-:W-:Y:S05]  /*0e60*/  @!P0 BREAK.RELIABLE B1 ;  /* 0x0000000000018942 */ /* 0x000fea0003800100 */
[----:B------:R-:W-:Y:S05]  /*0e70*/  @!P0 BRA `(.L_x_71) ;  /* 0x0000000400588947 */ /* 0x000fea0003800000 */
[----:B------:R-:W-:Y:S01]  /*0e80*/  IMAD.MOV.U32 R11, RZ, RZ, R12 ;  /* 0x000000ffff0b7224 */ /* 0x000fe200078e000c */
[----:B------:R-:W-:-:S05]  /*0e90*/  MOV R10, R0 ;  /* 0x00000000000a7202 */ /* 0x000fca0000000f00 */
[----:B------:R-:W2:Y:S02]  /*0ea0*/  LD.E R11, desc[UR36][R10.64+-0x4] ;  /* 0xfffffc240a0b7980 */ /* 0x000ea4000c101900 */
[----:B--2---:R-:W-:-:S06]  /*0eb0*/  IMAD.WIDE R8, R11, 0x4, R4 ;  /* 0x000000040b087825 */ /* 0x004fcc00078e0204 */
[----:B------:R-:W2:Y:S01]  /*0ec0*/  LD.E R8, desc[UR36][R8.64] ;  /* 0x0000002408087980 */ /* 0x000ea2000c101900 */
[----:B------:R-:W-:-:S04]  /*0ed0*/  IADD3 R0, P1, PT, R0, -0x4, RZ ;  /* 0xfffffffc00007810 */ /* 0x000fc80007f3e0ff */
[----:B------:R-:W-:Y:S02]  /*0ee0*/  IADD3.X R12, PT, PT, R12, -0x1, RZ, P1, !PT ;  /* 0xffffffff0c0c7810 */ /* 0x000fe40000ffe4ff */
[----:B--2---:R-:W-:-:S13]  /*0ef0*/  ISETP.NE.AND P0, PT, R8, 0x2, PT ;  /* 0x000000020800780c */ /* 0x004fda0003f05270 */
[----:B------:R-:W-:Y:S05]  /*0f00*/  @P0 BRA `(.L_x_76) ;  /* 0xfffffffc00c00947 */ /* 0x000fea000383ffff */
.L_x_75:
[----:B------:R-:W-:Y:S05]  /*0f10*/  BSYNC.RELIABLE B2 ;  /* 0x0000000000027941 */ /* 0x000fea0003800100 */
.L_x_74:
[----:B------:R-:W-:-:S05]  /*0f20*/  IABS R9, R3 ;  /* 0x0000000300097213 */ /* 0x000fca0000000000 */
[----:B------:R-:W-:Y:S02]  /*0f30*/  IMAD.WIDE R8, R9, 0x4, R6 ;  /* 0x0000000409087825 */ /* 0x000fe400078e0206 */
[----:B------:R-:W2:Y:S04]  /*0f40*/  LD.E.64 R6, desc[UR36][R24.64] ;  /* 0x0000002418067980 */ /* 0x000ea8000c101b00 */
[----:B------:R-:W2:Y:S02]  /*0f50*/  LD.E R9, desc[UR36][R8.64] ;  /* 0x0000002408097980 */ /* 0x000ea4000c101900 */
[----:B--2---:R-:W-:-:S05]  /*0f60*/  IMAD.WIDE R6, R9, 0x4, R6 ;  /* 0x0000000409067825 */ /* 0x004fca00078e0206 */
[----:B------:R-:W2:Y:S01]  /*0f70*/  LD.E R10, desc[UR36][R6.64] ;  /* 0x00000024060a7980 */ /* 0x000ea2000c101900 */
[----:B------:R-:W-:Y:S01]  /*0f80*/  BSSY.RECONVERGENT B2, `(.L_x_73) ;  /* 0x0000037000027945 */ /* 0x000fe20003800200 */
[----:B--2---:R-:W-:-:S13]  /*0f90*/  ISETP.NE.AND P0, PT, R10, RZ, PT ;  /* 0x000000ff0a00720c */ /* 0x004fda0003f05270 */
[----:B------:R-:W-:Y:S05]  /*0fa0*/  @!P0 BRA `(.L_x_77) ;  /* 0x0000000000d08947 */ /* 0x000fea0003800000 */
[----:B------:R-:W-:Y:S01]  /*0fb0*/  BSSY.RECONVERGENT B3, `(.L_x_78) ;  /* 0x0000030000037945 */ /* 0x000fe20003800200 */
[----:B------:R-:W-:Y:S02]  /*0fc0*/  IMAD.MOV.U32 R0, RZ, RZ, R6 ;  /* 0x000000ffff007224 */ /* 0x000fe400078e0006 */
[----:B------:R-:W-:-:S07]  /*0fd0*/  IMAD.MOV.U32 R3, RZ, RZ, R7 ;  /* 0x000000ffff037224 */ /* 0x000fce00078e0007 */
.L_x_81:
[----:B------:R-:W2:Y:S02]  /*0fe0*/  LD.E.64 R4, desc[UR36][R24.64+0x50] ;  /* 0x0000502418047980 */ /* 0x000ea4000c101b00 */
[----:B--2---:R-:W-:-:S05]  /*0ff0*/  IMAD.WIDE R8, R10, 0x4, R4 ;  /* 0x000000040a087825 */ /* 0x004fca00078e0204 */
[----:B------:R-:W2:Y:S01]  /*1000*/  LD.E R4, desc[UR36][R8.64] ;  /* 0x0000002408047980 */ /* 0x000ea2000c101900 */
[----:B------:R-:W-:Y:S01]  /*1010*/  BSSY.RECONVERGENT B4, `(.L_x_79) ;  /* 0x0000024000047945 */ /* 0x000fe20003800200 */
[----:B------:R-:W-:Y:S01]  /*1020*/  IMAD.MOV.U32 R5, RZ, RZ, R3 ;  /* 0x000000ffff057224 */ /* 0x000fe200078e0003 */
[----:B--2---:R-:W-:Y:S01]  /*1030*/  ISETP.NE.AND P0, PT, R4, 0x6, PT ;  /* 0x000000060400780c */ /* 0x004fe20003f05270 */
[----:B------:R-:W-:-:S12]  /*1040*/  IMAD.MOV.U32 R4, RZ, RZ, R0 ;  /* 0x000000ffff047224 */ /* 0x000fd800078e0000 */
        /* <DEDUP_REMOVED lines=32> */
.L_x_80:
[----:B------:R-:W-:Y:S05]  /*1250*/  BSYNC.RECONVERGENT B4 ;  /* 0x0000000000047941 */ /* 0x000fea0003800200 */
.L_x_79:
[----:B-1----:R-:W2:Y:S01]  /*1260*/  LD.E R10, desc[UR36][R4.64+0x4] ;  /* 0x00000424040a7980 */ /* 0x002ea2000c101900 */
[----:B------:R-:W-:-:S04]  /*1270*/  IADD3 R0, P1, PT, R0, 0x4, RZ ;  /* 0x0000000400007810 */ /* 0x000fc80007f3e0ff */
[----:B------:R-:W-:Y:S02]  /*1280*/  IADD3.X R3, PT, PT, RZ, R3, RZ, P1, !PT ;  /* 0x00000003ff037210 */ /* 0x000fe40000ffe4ff */
[----:B--2---:R-:W-:-:S13]  /*1290*/  ISETP.NE.AND P0, PT, R10, RZ, PT ;  /* 0x000000ff0a00720c */ /* 0x004fda0003f05270 */
[----:B------:R-:W-:Y:S05]  /*12a0*/  @P0 BRA `(.L_x_81) ;  /* 0xfffffffc004c0947 */ /* 0x000fea000383ffff */
[----:B------:R-:W-:Y:S05]  /*12b0*/  BSYNC.RECONVERGENT B3 ;  /* 0x0000000000037941 */ /* 0x000fea0003800200 */
.L_x_78:
[----:B------:R-:W2:Y:S04]  /*12c0*/  LD.E.64 R6, desc[UR36][R24.64+0x70] ;  /* 0x0000702418067980 */ /* 0x000ea8000c101b00 */
[----:B------:R0:W5:Y:S04]  /*12d0*/  LD.E.64 R4, desc[UR36][R24.64+0x50] ;  /* 0x0000502418047980 */ /* 0x000168000c101b00 */
[----:B--2---:R0:W5:Y:S02]  /*12e0*/  LD.E R3, desc[UR36][R6.64] ;  /* 0x0000002406037980 */ /* 0x004164000c101900 */
.L_x_77:
[----:B------:R-:W-:Y:S05]  /*12f0*/  BSYNC.RECONVERGENT B2 ;  /* 0x0000000000027941 */ /* 0x000fea0003800200 */
.L_x_73:
[----:B------:R-:W-:Y:S05]  /*1300*/  BSYNC.RELIABLE B1 ;  /* 0x0000000000017941 */ /* 0x000fea0003800100 */
.L_x_72:
[----:B-----5:R-:W-:-:S05]  /*1310*/  IMAD.WIDE R4, R3, 0x4, R4 ;  /* 0x0000000403047825 */ /* 0x020fca00078e0204 */
[----:B------:R1:W-:Y:S04]  /*1320*/  ST.E desc[UR36][R4.64], RZ ;  /* 0x000000ff04007985 */ /* 0x0003e8000c101924 */
[----:B------:R-:W2:Y:S04]  /*1330*/  LD.E.64 R8, desc[UR36][R24.64+0x70] ;  /* 0x0000702418087980 */ /* 0x000ea8000c101b00 */
[----:B0-----:R-:W3:Y:S01]  /*1340*/  LD.E.64 R6, desc[UR36][R24.64+0x40] ;  /* 0x0000402418067980 */ /* 0x001ee2000c101b00 */
[----:B--2---:R-:W-:-:S04]  /*1350*/  IADD3 R28, P0, PT, R8, -0x4, RZ ;  /* 0xfffffffc081c7810 */ /* 0x004fc80007f1e0ff */
[----:B------:R-:W-:-:S05]  /*1360*/  IADD3.X R29, PT, PT, R9, -0x1, RZ, P0, !PT ;  /* 0xffffffff091d7810 */ /* 0x000fca00007fe4ff */
[----:B------:R1:W-:Y:S04]  /*1370*/  ST.E.64 desc[UR36][R24.64+0x70], R28 ;  /* 0x0000701c18007985 */ /* 0x0003e8000c101b24 */
[----:B------:R-:W2:Y:S02]  /*1380*/  LD.E R3, desc[UR36][R8.64+-0x4] ;  /* 0xfffffc2408037980 */ /* 0x000ea4000c101900 */
[----:B--2---:R-:W-:-:S05]  /*1390*/  IABS R11, R3 ;  /* 0x00000003000b7213 */ /* 0x004fca0000000000 */
[----:B---3--:R-:W-:-:S06]  /*13a0*/  IMAD.WIDE R10, R11, 0x4, R6 ;  /* 0x000000040b0a7825 */ /* 0x008fcc00078e0206 */
[----:B------:R-:W2:Y:S02]  /*13b0*/  LD.E R10, desc[UR36][R10.64] ;  /* 0x000000240a0a7980 */ /* 0x000ea4000c101900 */
[----:B--2---:R-:W-:-:S13]  /*13c0*/  ISETP.NE.AND P0, PT, R10, RZ, PT ;  /* 0x000000ff0a00720c */ /* 0x004fda0003f05270 */
[----:B-1----:R-:W-:Y:S05]  /*13d0*/  @P0 BRA `(.L_x_82) ;  /* 0xfffffff800540947 */ /* 0x002fea000383ffff */
.L_x_71:
[----:B------:R-:W-:Y:S05]  /*13e0*/  BSYNC.RECONVERGENT B0 ;  /* 0x0000000000007941 */ /* 0x000fea0003800200 */
.L_x_70:
[----:B------:R-:W2:Y:S01]  /*13f0*/  LD.E.64 R4, desc[UR36][R24.64+0x60] ;  /* 0x0000602418047980 */ /* 0x000ea2000c101b00 */
[----:B------:R-:W-:Y:S01]  /*1400*/  BSSY.RECONVERGENT B10, `(.L_x_83) ;  /* 0x00000420000a7945 */ /* 0x000fe20003800200 */
[----:B------:R-:W-:Y:S02]  /*1410*/  IMAD.MOV.U32 R18, RZ, RZ, RZ ;  /* 0x000000ffff127224 */ /* 0x000fe400078e00ff */
[----:B------:R0:W-:Y:S01]  /*1420*/  ST.E.64 desc[UR36][R24.64+0x68], R28 ;  /* 0x0000681c18007985 */ /* 0x0001e2000c101b24 */
[----:B------:R-:W-:Y:S02]  /*1430*/  IMAD.MOV.U32 R23, RZ, RZ, RZ ;  /* 0x000000ffff177224 */ /* 0x000fe400078e00ff */
[----:B------:R-:W-:Y:S02]  /*1440*/  IMAD.MOV.U32 R10, RZ, RZ, R28 ;  /* 0x000000ffff0a7224 */ /* 0x000fe400078e001c */
[----:B------:R-:W-:Y:S01]  /*1450*/  IMAD.MOV.U32 R11, RZ, RZ, R29 ;  /* 0x000000ffff0b7224 */ /* 0x000fe200078e001d */
[----:B--2---:R-:W-:-:S04]  /*1460*/  ISETP.GE.U32.AND P0, PT, R28, R4, PT ;  /* 0x000000041c00720c */ /* 0x004fc80003f06070 */
[----:B------:R-:W-:-:S13]  /*1470*/  ISETP.GE.U32.AND.EX P0, PT, R29, R5, PT, P0 ;  /* 0x000000051d00720c */ /* 0x000fda0003f06100 */
[----:B0-----:R-:W-:Y:S05]  /*1480*/  @!P0 BRA `(.L_x_84) ;  /* 0x0000000000e48947 */ /* 0x001fea0003800000 */
[----:B------:R-:W-:Y:S01]  /*1490*/  BSSY.RECONVERGENT B0, `(.L_x_85) ;  /* 0x0000036000007945 */ /* 0x000fe20003800200 */
[----:B------:R-:W-:Y:S01]  /*14a0*/  CS2R R22, SRZ ;  /* 0x0000000000167805 */ /* 0x000fe2000001ff00 */
[----:B------:R-:W-:Y:S02]  /*14b0*/  IMAD.MOV.U32 R18, RZ, RZ, RZ ;  /* 0x000000ffff127224 */ /* 0x000fe400078e00ff */
[----:B------:R-:W0:Y:S05]  /*14c0*/  BMOV.32.CLEAR R27, B0 ;  /* 0x00000000001b7355 */ /* 0x000e2a0000100000 */
.L_x_90:
[----:B--2---:R-:W2:Y:S04]  /*14d0*/  LD.E.64 R4, desc[UR36][R24.64+0x50] ;  /* 0x0000502418047980 */ /* 0x004ea8000c101b00 */
[----:B------:R-:W2:Y:S02]  /*14e0*/  LD.E R6, desc[UR36][R28.64] ;  /* 0x000000241c067980 */ /* 0x000ea4000c101900 */
[----:B--2---:R-:W-:-:S06]  /*14f0*/  IMAD.WIDE R4, R6, 0x4, R4 ;  /* 0x0000000406047825 */ /* 0x004fcc00078e0204 */
[----:B------:R-:W2:Y:S01]  /*1500*/  LD.E R4, desc[UR36][R4.64] ;  /* 0x0000002404047980 */ /* 0x000ea2000c101900 */
[----:B------:R-:W-:Y:S05]  /*1510*/  BMOV.32.CLEAR RZ, B0 ;  /* 0x0000000000ff7355 */ /* 0x000fea0000100000 */
[----:B------:R-:W-:Y:S04]  /*1520*/  BSSY.RECONVERGENT B0, `(.L_x_86) ;  /* 0x0000013000007945 */ /* 0x000fe80003800200 */
[----:B------:R-:W1:Y:S05]  /*1530*/  BMOV.32.CLEAR R26, B0 ;  /* 0x00000000001a7355 */ /* 0x000e6a0000100000 */
[----:B--2---:R-:W-:-:S13]  /*1540*/  ISETP.NE.AND P0, PT, R4, 0x2, PT ;  /* 0x000000020400780c */ /* 0x004fda0003f05270 */
[----:B-1----:R-:W-:Y:S05]  /*1550*/  @P0 BRA `(.L_x_87) ;  /* 0x0000000000380947 */ /* 0x002fea0003800000 */
[----:B------:R-:W-:Y:S05]  /*1560*/  BMOV.32.CLEAR RZ, B0 ;  /* 0x0000000000ff7355 */ /* 0x000fea0000100000 */
[----:B------:R-:W-:Y:S01]  /*1570*/  IMAD.MOV.U32 R4, RZ, RZ, R24 ;  /* 0x000000ffff047224 */ /* 0x000fe200078e0018 */
[----:B------:R-:W-:Y:S01]  /*1580*/  MOV R5, R25 ;  /* 0x0000001900057202 */ /* 0x000fe20000000f00 */
[----:B------:R-:W-:Y:S01]  /*1590*/  IMAD.MOV.U32 R21, RZ, RZ, 0x0 ;  /* 0x00000000ff157424 */ /* 0x000fe200078e00ff */
[----:B------:R-:W-:-:S07]  /*15a0*/  MOV R20, 0x15c0 ;  /* 0x000015c000147802 */ /* 0x000fce0000000f00 */
[----:B0-----:R-:W-:Y:S05]  /*15b0*/  CALL.REL.NOINC `($_Z5solvePP6solver$_Z7impliedP6solveri) ;  /* 0x0000002000747944 */ /* 0x001fea0003c00000 */
[----:B------:R-:W-:Y:S01]  /*15c0*/  ISETP.NE.AND P0, PT, R4, RZ, PT ;  /* 0x000000ff0400720c */ /* 0x000fe20003f05270 */
[----:B------:R-:W2:-:S12]  /*15d0*/  LD.E R6, desc[UR36][R28.64] ;  /* 0x000000241c067980 */ /* 0x000e98000c101900 */
[----:B------:R-:W3:Y:S01]  /*15e0*/  @!P0 LD.E.64 R4, desc[UR36][R24.64+0x28] ;  /* 0x0000282418048980 */ /* 0x000ee2000c101b00 */
[C---:B------:R-:W-:Y:S02]  /*15f0*/  @!P0 VIADD R0, R18.reuse, 0x1 ;  /* 0x0000000112008836 */ /* 0x040fe40000000000 */
[----:B------:R-:W-:Y:S02]  /*1600*/  @!P0 IMAD.MOV.U32 R22, RZ, RZ, 0x1 ;  /* 0x00000001ff168424 */ /* 0x000fe400078e00ff */
[----:B---3--:R-:W-:-:S05]  /*1610*/  @!P0 IMAD.WIDE R4, R18, 0x4, R4 ;  /* 0x0000000412048825 */ /* 0x008fca00078e0204 */
[----:B--2---:R1:W-:Y:S01]  /*1620*/  @!P0 ST.E desc[UR36][R4.64], R6 ;  /* 0x0000000604008985 */ /* 0x0043e2000c101924 */
[----:B------:R-:W-:-:S07]  /*1630*/  @!P0 IMAD.MOV.U32 R18, RZ, RZ, R0 ;  /* 0x000000ffff128224 */ /* 0x000fce00078e0000 */
.L_x_87:
[----:B------:R2:W-:Y:S05]  /*1640*/  BMOV.32 B0, R26 ;  /* 0x0000001a00007356 */ /* 0x0005ea0000000000 */
[----:B------:R-:W-:Y:S05]  /*1650*/  BSYNC.RECONVERGENT B0 ;  /* 0x0000000000007941 */ /* 0x000fea0003800200 */
.L_x_86:
[----:B-1----:R-:W3:Y:S01]  /*1660*/  LD.E.64 R4, desc[UR36][R24.64+0x40] ;  /* 0x0000402418047980 */ /* 0x002ee2000c101b00 */
[----:B------:R-:W-:-:S05]  /*1670*/  IABS R3, R6 ;  /* 0x0000000600037213 */ /* 0x000fca0000000000 */
[----:B---3--:R-:W-:-:S06]  /*1680*/  IMAD.WIDE R4, R3, 0x4, R4 ;  /* 0x0000000403047825 */ /* 0x008fcc00078e0204 */
[----:B------:R-:W3:Y:S01]  /*1690*/  LD.E R4, desc[UR36][R4.64] ;  /* 0x0000002404047980 */ /* 0x000ee2000c101900 */
[----:B------:R-:W-:Y:S05]  /*16a0*/  BMOV.32.CLEAR RZ, B0 ;  /* 0x0000000000ff7355 */ /* 0x000fea0000100000 */
[----:B------:R-:W-:Y:S01]  /*16b0*/  BSSY.RECONVERGENT B0, `(.L_x_88) ;  /* 0x0000007000007945 */ /* 0x000fe20003800200 */
[----:B---3--:R-:W-:-:S13]  /*16c0*/  ISETP.NE.AND P0, PT, R4, RZ, PT ;  /* 0x000000ff0400720c */ /* 0x008fda0003f05270 */
[----:B------:R-:W-:Y:S05]  /*16d0*/  @P0 BRA `(.L_x_89) ;  /* 0x0000000000100947 */ /* 0x000fea0003800000 */
[----:B------:R-:W-:Y:S01]  /*16e0*/  ISETP.NE.AND P0, PT, R18, 0x1, PT ;  /* 0x000000011200780c */ /* 0x000fe20003f05270 */
[----:B------:R-:W-:Y:S02]  /*16f0*/  IMAD.IADD R23, R23, 0x1, R22 ;  /* 0x0000000117177824 */ /* 0x000fe400078e0216 */
[----:B------:R-:W-:-:S10]  /*1700*/  IMAD.MOV.U32 R22, RZ, RZ, RZ ;  /* 0x000000ffff167224 */ /* 0x000fd400078e00ff */
[----:B------:R1:W-:Y:S02]  /*1710*/  @!P0 ST.E.64 desc[UR36][R24.64+0x68], R28 ;  /* 0x0000681c18008985 */ /* 0x0003e4000c101b24 */
.L_x_89:
[----:B------:R-:W-:Y:S05]  /*1720*/  BSYNC.RECONVERGENT B0 ;  /* 0x0000000000007941 */ /* 0x000fea0003800200 */
.L_x_88:
[----:B------:R-:W3:Y:S04]  /*1730*/  LD.E R3, desc[UR36][R28.64] ;  /* 0x000000241c037980 */ /* 0x000ee8000c101900 */
[----:B------:R-:W3:Y:S01]  /*1740*/  LD.E.64 R4, desc[UR36][R24.64+0x50] ;  /* 0x0000502418047980 */ /* 0x000ee2000c101b00 */
[----:B------:R-:W-:Y:S02]  /*1750*/  HFMA2 R9, -RZ, RZ, 0, 5.9604644775390625e-08 ;  /* 0x00000001ff097431 */ /* 0x000fe400000001ff */
[----:B---3--:R-:W-:-:S05]  /*1760*/  IMAD.WIDE R4, R3, 0x4, R4 ;  /* 0x0000000403047825 */ /* 0x008fca00078e0204 */
[----:B------:R3:W-:Y:S04]  /*1770*/  ST.E desc[UR36][R4.64], R9 ;  /* 0x0000000904007985 */ /* 0x0007e8000c101924 */
[----:B------:R-:W4:Y:S01]  /*1780*/  LD.E.64 R6, desc[UR36][R24.64+0x60] ;  /* 0x0000602418067980 */ /* 0x000f22000c101b00 */
[----:B-1----:R-:W-:-:S04]  /*1790*/  IADD3 R28, P0, PT, R28, -0x4, RZ ;  /* 0xfffffffc1c1c7810 */ /* 0x002fc80007f1e0ff */
[----:B------:R-:W-:Y:S02]  /*17a0*/  IADD3.X R29, PT, PT, R29, -0x1, RZ, P0, !PT ;  /* 0xffffffff1d1d7810 */ /* 0x000fe400007fe4ff */
[----:B----4-:R-:W-:-:S04]  /*17b0*/  ISETP.GE.U32.AND P0, PT, R28, R6, PT ;  /* 0x000000061c00720c */ /* 0x010fc80003f06070 */
[----:B------:R-:W-:-:S13]  /*17c0*/  ISETP.GE.U32.AND.EX P0, PT, R29, R7, PT, P0 ;  /* 0x000000071d00720c */ /* 0x000fda0003f06100 */
[----:B---3--:R-:W-:Y:S05]  /*17d0*/  @P0 BRA `(.L_x_90) ;  /* 0xfffffffc003c0947 */ /* 0x008fea000383ffff */
[----:B0-----:R0:W-:Y:S05]  /*17e0*/  BMOV.32 B0, R27 ;  /* 0x0000001b00007356 */ /* 0x0011ea0000000000 */
[----:B------:R-:W-:Y:S05]  /*17f0*/  BSYNC.RECONVERGENT B0 ;  /* 0x0000000000007941 */ /* 0x000fea0003800200 */
.L_x_85:
[----:B------:R1:W5:Y:S04]  /*1800*/  LD.E.64 R10, desc[UR36][R24.64+0x70] ;  /* 0x00007024180a7980 */ /* 0x000368000c101b00 */
[----:B------:R1:W5:Y:S02]  /*1810*/  LD.E.64 R28, desc[UR36][R24.64+0x68] ;  /* 0x00006824181c7980 */ /* 0x000364000c101b00 */
.L_x_84:
[----:B------:R-:W-:Y:S05]  /*1820*/  BSYNC.RECONVERGENT B10 ;  /* 0x00000000000a7941 */ /* 0x000fea0003800200 */
.L_x_83:
[----:B------:R-:W3:Y:S01]  /*1830*/  LD.E.64 R4, desc[UR36][R24.64+0x90] ;  /* 0x0000902418047980 */ /* 0x000ee2000c101b00 */
[----:B-----5:R-:W-:Y:S01]  /*1840*/  ISETP.GT.U32.AND P0, PT, R10, R28, PT ;  /* 0x0000001c0a00720c */ /* 0x020fe20003f04070 */
[----:B------:R-:W-:Y:S03]  /*1850*/  BSSY.RECONVERGENT B0, `(.L_x_91) ;  /* 0x0000016000007945 */ /* 0x000fe60003800200 */
[----:B------:R-:W-:Y:S01]  /*1860*/  ISETP.GT.U32.AND.EX P0, PT, R11, R29, PT, P0 ;  /* 0x0000001d0b00720c */ /* 0x000fe20003f04100 */
[C-C-:B---3--:R-:W-:Y:S01]  /*1870*/  IMAD R6, R23.reuse, 0x20, R5.reuse ;  /* 0x0000002017067824 */ /* 0x148fe200078e0205 */
[--C-:B------:R-:W-:Y:S01]  /*1880*/  SHF.R.S32.HI R0, RZ, 0x5, R4.reuse ;  /* 0x00000005ff007819 */ /* 0x100fe20000011404 */
[----:B------:R-:W-:Y:S01]  /*1890*/  IMAD R3, R23, 0x8000, R4 ;  /* 0x0000800017037824 */ /* 0x000fe200078e0204 */
[----:B------:R-:W-:-:S03]  /*18a0*/  SHF.R.S32.HI R5, RZ, 0xf, R5 ;  /* 0x0000000fff057819 */ /* 0x000fc60000011405 */
[----:B------:R-:W-:Y:S02]  /*18b0*/  IMAD.IADD R4, R3, 0x1, -R0 ;  /* 0x0000000103047824 */ /* 0x000fe400078e0a00 */
[----:B------:R-:W-:-:S05]  /*18c0*/  IMAD.IADD R5, R6, 0x1, -R5 ;  /* 0x0000000106057824 */ /* 0x000fca00078e0a05 */
[----:B------:R3:W-:Y:S01]  /*18d0*/  ST.E.64 desc[UR36][R24.64+0x90], R4 ;  /* 0x0000900418007985 */ /* 0x0007e2000c101b24 */
[----:B------:R-:W-:Y:S05]  /*18e0*/  @!P0 BRA `(.L_x_92) ;  /* 0x0000000000308947 */ /* 0x000fea0003800000 */
.L_x_93:
[----:B------:R-:W-:Y:S01]  /*18f0*/  IADD3 R8, P0, PT, R10, -0x4, RZ ;  /* 0xfffffffc0a087810 */ /* 0x000fe20007f1e0ff */
[----:B---3--:R-:W3:Y:S03]  /*1900*/  LD.E.64 R4, desc[UR36][R24.64+0x50] ;  /* 0x0000502418047980 */ /* 0x008ee6000c101b00 */
[----:B------:R-:W-:-:S05]  /*1910*/  IADD3.X R9, PT, PT, R11, -0x1, RZ, P0, !PT ;  /* 0xffffffff0b097810 */ /* 0x000fca00007fe4ff */
[----:B------:R4:W-:Y:S04]  /*1920*/  ST.E.64 desc[UR36][R24.64+0x70], R8 ;  /* 0x0000700818007985 */ /* 0x0009e8000c101b24 */
[----:B------:R-:W3:Y:S02]  /*1930*/  LD.E R11, desc[UR36][R10.64] ;  /* 0x000000240a0b7980 */ /* 0x000ee4000c101900 */
[----:B---3--:R-:W-:-:S05]  /*1940*/  IMAD.WIDE R4, R11, 0x4, R4 ;  /* 0x000000040b047825 */ /* 0x008fca00078e0204 */
[----:B------:R4:W-:Y:S04]  /*1950*/  ST.E desc[UR36][R4.64], RZ ;  /* 0x000000ff04007985 */ /* 0x0009e8000c101924 */
[----:B------:R-:W3:Y:S04]  /*1960*/  LD.E.64 R6, desc[UR36][R24.64+0x68] ;  /* 0x0000682418067980 */ /* 0x000ee8000c101b00 */
[----:B------:R-:W3:Y:S02]  /*1970*/  LD.E.64 R10, desc[UR36][R24.64+0x70] ;  /* 0x00007024180a7980 */ /* 0x000ee4000c101b00 */
[----:B---3--:R-:W-:-:S04]  /*1980*/  ISETP.GT.U32.AND P0, PT, R10, R6, PT ;  /* 0x000000060a00720c */ /* 0x008fc80003f04070 */
[----:B------:R-:W-:-:S13]  /*1990*/  ISETP.GT.U32.AND.EX P0, PT, R11, R7, PT, P0 ;  /* 0x000000070b00720c */ /* 0x000fda0003f04100 */
[----:B----4-:R-:W-:Y:S05]  /*19a0*/  @P0 BRA `(.L_x_93) ;  /* 0xfffffffc00d00947 */ /* 0x010fea000383ffff */
.L_x_92:
[----:B------:R-:W-:Y:S05]  /*19b0*/  BSYNC.RECONVERGENT B0 ;  /* 0x0000000000007941 */ /* 0x000fea0003800200 */
.L_x_91:
[----:B------:R-:W-:Y:S01]  /*19c0*/  IMAD.MOV.U32 R9, RZ, RZ, R11 ;  /* 0x000000ffff097224 */ /* 0x000fe200078e000b */
[----:B---3--:R-:W3:Y:S01]  /*19d0*/  LD.E.64 R4, desc[UR36][R24.64+0x50] ;  /* 0x0000502418047980 */ /* 0x008ee2000c101b00 */
[----:B------:R-:W-:-:S05]  /*19e0*/  IMAD.MOV.U32 R8, RZ, RZ, R10 ;  /* 0x000000ffff087224 */ /* 0x000fca00078e000a */
[----:B------:R-:W3:Y:S02]  /*19f0*/  LD.E R9, desc[UR36][R8.64] ;  /* 0x0000002408097980 */ /* 0x000ee4000c101900 */
[----:B---3--:R-:W-:-:S05]  /*1a00*/  IMAD.WIDE R4, R9, 0x4, R4 ;  /* 0x0000000409047825 */ /* 0x008fca00078e0204 */
[----:B------:R3:W-:Y:S04]  /*1a10*/  ST.E desc[UR36][R4.64], RZ ;  /* 0x000000ff04007985 */ /* 0x0007e8000c101924 */
[----:B------:R-:W4:Y:S02]  /*1a20*/  LD.E.64 R6, desc[UR36][R24.64+0x28] ;  /* 0x0000282418067980 */ /* 0x000f24000c101b00 */
[----:B----4-:R-:W-:-:S05]  /*1a30*/  IMAD.WIDE R6, R18, 0x4, R6 ;  /* 0x0000000412067825 */ /* 0x010fca00078e0206 */
[----:B------:R3:W-:Y:S04]  /*1a40*/  ST.E desc[UR36][R6.64], RZ ;  /* 0x000000ff06007985 */ /* 0x0007e8000c101924 */
[----:B0-----:R-:W4:Y:S04]  /*1a50*/  LD.E R27, desc[UR36][R24.64+0x10] ;  /* 0x00001024181b7980 */ /* 0x001f28000c101900 */
[----:B------:R-:W2:Y:S04]  /*1a60*/  LD.E R0, desc[UR36][R24.64+0x18] ;  /* 0x0000182418007980 */ /* 0x000ea8000c101900 */
[----:B------:R3:W5:Y:S01]  /*1a70*/  LD.E.64 R22, desc[UR36][R24.64+0x28] ;  /* 0x0000282418167980 */ /* 0x000762000c101b00 */
[----:B------:R-:W-:Y:S01]  /*1a80*/  BSSY.RECONVERGENT B10, `(.L_x_94) ;  /* 0x00000110000a7945 */ /* 0x000fe20003800200 */
[----:B----4-:R-:W-:-:S04]  /*1a90*/  IADD3 R3, PT, PT, R18, 0x3, R27 ;  /* 0x0000000312037810 */ /* 0x010fc80007ffe01b */
[----:B--2---:R-:W-:-:S13]  /*1aa0*/  ISETP.GT.AND P0, PT, R3, R0, PT ;  /* 0x000000000300720c */ /* 0x004fda0003f04270 */
[----:B---3--:R-:W-:Y:S05]  /*1ab0*/  @!P0 BRA `(.L_x_95) ;  /* 0x0000000000288947 */ /* 0x008fea0003800000 */
[----:B------:R-:W-:Y:S01]  /*1ac0*/  MOV R0, 0x0 ;  /* 0x0000000000007802 */ /* 0x000fe20000000f00 */
[----:B------:R-:W0:Y:S01]  /*1ad0*/  LDCU.64 UR4, c[0x4][0x8] ;  /* 0x01000100ff0477ac */ /* 0x000e220008000a00 */
[----:B------:R-:W-:Y:S02]  /*1ae0*/  CS2R R6, SRZ ;  /* 0x0000000000067805 */ /* 0x000fe4000001ff00 */
[----:B------:R2:W3:Y:S01]  /*1af0*/  LDC.64 R8, c[0x4][R0] ;  /* 0x0100000000087b82 */ /* 0x0004e20000000a00 */
[----:B0-----:R-:W-:Y:S01]  /*1b00*/  MOV R4, UR4 ;  /* 0x0000000400047c02 */ /* 0x001fe20008000f00 */
[----:B--2---:R-:W-:-:S07]  /*1b10*/  IMAD.U32 R5, RZ, RZ, UR5 ;  /* 0x00000005ff057e24 */ /* 0x004fce000f8e00ff */
[----:B------:R-:W-:-:S07]  /*1b20*/  LEPC R20, `(.L_x_96) ;  /* 0x000000001014794e */ /* 0x000fce0000000000 */
[----:B-1-3-5:R-:W-:Y:S05]  /*1b30*/  CALL.ABS.NOINC R8 ;  /* 0x0000000008007343 */ /* 0x02afea0003c00000 */
.L_x_96:
[----:B------:R-:W-:Y:S01]  /*1b40*/  CS2R R4, SRZ ;  /* 0x0000000000047805 */ /* 0x000fe2000001ff00 */
[----:B------:R-:W-:Y:S06]  /*1b50*/  BRA `(.L_x_97) ;  /* 0x00000000000c7947 */ /* 0x000fec0003800000 */
.L_x_95:
[----:B------:R-:W2:Y:S04]  /*1b60*/  LD.E.64 R4, desc[UR36][R24.64] ;  /* 0x0000002418047980 */ /* 0x000ea8000c101b00 */
[----:B------:R0:W-:Y:S02]  /*1b70*/  ST.E desc[UR36][R24.64+0x10], R3 ;  /* 0x0000100318007985 */ /* 0x0001e4000c101924 */
[----:B0-2---:R-:W-:-:S07]  /*1b80*/  IMAD.WIDE R4, R27, 0x4, R4 ;  /* 0x000000041b047825 */ /* 0x005fce00078e0204 */
.L_x_97:
[----:B------:R-:W-:Y:S05]  /*1b90*/  BSYNC.RECONVERGENT B10 ;  /* 0x00000000000a7941 */ /* 0x000fea0003800200 */
.L_x_94:
[C---:B------:R-:W-:Y:S01]  /*1ba0*/  ISETP.GE.AND P0, PT, R18.reuse, 0x2, PT ;  /* 0x000000021200780c */ /* 0x040fe20003f06270 */
[----:B------:R-:W-:Y:S01]  /*1bb0*/  BSSY.RECONVERGENT B0, `(.L_x_98) ;  /* 0x0000018000007945 */ /* 0x000fe20003800200 */
[----:B------:R-:W-:-:S11]  /*1bc0*/  ISETP.GE.AND P1, PT, R18, 0x1, PT ;  /* 0x000000011200780c */ /* 0x000fd60003f26270 */
[----:B------:R-:W-:Y:S05]  /*1bd0*/  @!P0 BRA `(.L_x_99) ;  /* 0x0000000000548947 */ /* 0x000fea0003800000 */
[----:B-----5:R-:W2:Y:S04]  /*1be0*/  LD.E R3, desc[UR36][R22.64] ;  /* 0x0000002416037980 */ /* 0x020ea8000c101900 */
[----:B------:R-:W2:Y:S04]  /*1bf0*/  LD.E.64 R6, desc[UR36][R24.64+0x58] ;  /* 0x0000582418067980 */ /* 0x000ea8000c101b00 */
[----:B------:R-:W3:Y:S01]  /*1c00*/  LD.E.64 R8, desc[UR36][R24.64] ;  /* 0x0000002418087980 */ /* 0x000ee2000c101b00 */
[----:B--2---:R-:W-:-:S06]  /*1c10*/  IMAD.WIDE R6, R3, 0x4, R6 ;  /* 0x0000000403067825 */ /* 0x004fcc00078e0206 */
[----:B------:R-:W2:Y:S01]  /*1c20*/  LD.E R7, desc[UR36][R6.64] ;  /* 0x0000002406077980 */ /* 0x000ea2000c101900 */
[----:B---3--:R-:W-:-:S05]  /*1c30*/  IMAD.WIDE R8, R27, 0x4, R8 ;  /* 0x000000041b087825 */ /* 0x008fca00078e0208 */
[----:B--2---:R0:W-:Y:S04]  /*1c40*/  ST.E desc[UR36][R8.64], R7 ;  /* 0x0000000708007985 */ /* 0x0041e8000c101924 */
[----:B------:R-:W2:Y:S02]  /*1c50*/  LD.E.64 R10, desc[UR36][R24.64+0x58] ;  /* 0x00005824180a7980 */ /* 0x000ea4000c101b00 */
[----:B--2---:R-:W-:-:S05]  /*1c60*/  IMAD.WIDE R10, R3, 0x4, R10 ;  /* 0x00000004030a7825 */ /* 0x004fca00078e020a */
[----:B------:R2:W-:Y:S04]  /*1c70*/  ST.E desc[UR36][R10.64], R27 ;  /* 0x0000001b0a007985 */ /* 0x0005e8000c101924 */
[----:B------:R-:W3:Y:S04]  /*1c80*/  LD.E R3, desc[UR36][R22.64+0x4] ;  /* 0x0000042416037980 */ /* 0x000ee8000c101900 */
[----:B------:R-:W3:Y:S04]  /*1c90*/  LD.E.64 R12, desc[UR36][R24.64+0x58] ;  /* 0x00005824180c7980 */ /* 0x000ee8000c101b00 */
[----:B------:R-:W4:Y:S01]  /*1ca0*/  LD.E.64 R14, desc[UR36][R24.64] ;  /* 0x00000024180e7980 */ /* 0x000f22000c101b00 */
[----:B---3--:R-:W-:-:S06]  /*1cb0*/  IMAD.WIDE R12, R3, 0x4, R12 ;  /* 0x00000004030c7825 */ /* 0x008fcc00078e020c */
[----:B------:R-:W3:Y:S01]  /*1cc0*/  LD.E R13, desc[UR36][R12.64] ;  /* 0x000000240c0d7980 */ /* 0x000ee2000c101900 */
[----:B----4-:R-:W-:-:S05]  /*1cd0*/  IMAD.WIDE R14, R27, 0x4, R14 ;  /* 0x000000041b0e7825 */ /* 0x010fca00078e020e */
[----:B---3--:R2:W-:Y:S04]  /*1ce0*/  ST.E desc[UR36][R14.64+0x4], R13 ;  /* 0x0000040d0e007985 */ /* 0x0085e8000c101924 */
[----:B0-----:R-:W3:Y:S01]  /*1cf0*/  LD.E.64 R6, desc[UR36][R24.64+0x58] ;  /* 0x0000582418067980 */ /* 0x001ee2000c101b00 */
[----:B------:R-:W-:Y:S02]  /*1d00*/  VIADD R9, R27, 0x1 ;  /* 0x000000011b097836 */ /* 0x000fe40000000000 */
[----:B---3--:R-:W-:-:S05]  /*1d10*/  IMAD.WIDE R6, R3, 0x4, R6 ;  /* 0x0000000403067825 */ /* 0x008fca00078e0206 */
[----:B------:R2:W-:Y:S02]  /*1d20*/  ST.E desc[UR36][R6.64], R9 ;  /* 0x0000000906007985 */ /* 0x0005e4000c101924 */
.L_x_99:
[----:B------:R-:W-:Y:S05]  /*1d30*/  BSYNC.RECONVERGENT B0 ;  /* 0x0000000000007941 */ /* 0x000fea0003800200 */
.L_x_98:
[----:B------:R-:W-:Y:S01]  /*1d40*/  BSSY.RECONVERGENT B0, `(.L_x_100) ;  /* 0x000002a000007945 */ /* 0x000fe20003800200 */
[----:B--2---:R-:W-:-:S03]  /*1d50*/  CS2R R6, SRZ ;  /* 0x0000000000067805 */ /* 0x004fc6000001ff00 */
[----:B------:R-:W-:Y:S05]  /*1d60*/  @!P1 BRA `(.L_x_101) ;  /* 0x00000000009c9947 */ /* 0x000fea0003800000 */
[C---:B------:R-:W-:Y:S01]  /*1d70*/  ISETP.GE.U32.AND P0, PT, R18.reuse, 0x4, PT ;  /* 0x000000041200780c */ /* 0x040fe20003f06070 */
[----:B------:R-:W-:Y:S01]  /*1d80*/  BSSY.RECONVERGENT B1, `(.L_x_102) ;  /* 0x0000014000017945 */ /* 0x000fe20003800200 */
[----:B------:R-:W-:Y:S01]  /*1d90*/  LOP3.LUT R0, R18, 0x3, RZ, 0xc0, !PT ;  /* 0x0000000312007812 */ /* 0x000fe200078ec0ff */
[----:B------:R-:W-:-:S03]  /*1da0*/  IMAD.MOV.U32 R3, RZ, RZ, RZ ;  /* 0x000000ffff037224 */ /* 0x000fc600078e00ff */
[----:B------:R-:W-:-:S07]  /*1db0*/  ISETP.NE.AND P1, PT, R0, RZ, PT ;  /* 0x000000ff0000720c */ /* 0x000fce0003f25270 */
[----:B------:R-:W-:Y:S06]  /*1dc0*/  @!P0 BRA `(.L_x_103) ;  /* 0x00000000003c8947 */ /* 0x000fec0003800000 */
[----:B------:R-:W-:Y:S01]  /*1dd0*/  LOP3.LUT R3, R18, 0x7ffffffc, RZ, 0xc0, !PT ;  /* 0x7ffffffc12037812 */ /* 0x000fe200078ec0ff */
[----:B------:R-:W-:-:S07]  /*1de0*/  IMAD.MOV.U32 R11, RZ, RZ, RZ ;  /* 0x000000ffff0b7224 */ /* 0x000fce00078e00ff */
.L_x_104:
[----:B-----5:R-:W-:-:S05]  /*1df0*/  IMAD.WIDE.U32 R6, R11, 0x4, R22 ;  /* 0x000000040b067825 */ /* 0x020fca00078e0016 */
[----:B0-----:R-:W2:Y:S01]  /*1e00*/  LD.E R13, desc[UR36][R6.64] ;  /* 0x00000024060d7980 */ /* 0x001ea2000c101900 */
[----:B------:R-:W-:-:S05]  /*1e10*/  IMAD.WIDE.U32 R8, R11, 0x4, R4 ;  /* 0x000000040b087825 */ /* 0x000fca00078e0004 */
[----:B--2---:R0:W-:Y:S04]  /*1e20*/  ST.E desc[UR36][R8.64+0x8], R13 ;  /* 0x0000080d08007985 */ /* 0x0041e8000c101924 */
[----:B------:R-:W2:Y:S04]  /*1e30*/  LD.E R15, desc[UR36][R6.64+0x4] ;  /* 0x00000424060f7980 */ /* 0x000ea8000c101900 */
[----:B--2---:R0:W-:Y:S04]  /*1e40*/  ST.E desc[UR36][R8.64+0xc], R15 ;  /* 0x00000c0f08007985 */ /* 0x0041e8000c101924 */
[----:B------:R-:W2:Y:S04]  /*1e50*/  LD.E R21, desc[UR36][R6.64+0x8] ;  /* 0x0000082406157980 */ /* 0x000ea8000c101900 */
[----:B--2---:R0:W-:Y:S04]  /*1e60*/  ST.E desc[UR36][R8.64+0x10], R21 ;  /* 0x0000101508007985 */ /* 0x0041e8000c101924 */
[----:B------:R-:W2:Y:S01]  /*1e70*/  LD.E R27, desc[UR36][R6.64+0xc] ;  /* 0x00000c24061b7980 */ /* 0x000ea2000c101900 */
[----:B------:R-:W-:-:S05]  /*1e80*/  VIADD R11, R11, 0x4 ;  /* 0x000000040b0b7836 */ /* 0x000fca0000000000 */
[----:B------:R-:W-:Y:S01]  /*1e90*/  ISETP.NE.AND P0, PT, R11, R3, PT ;  /* 0x000000030b00720c */ /* 0x000fe20003f05270 */
[----:B--2---:R0:W-:-:S12]  /*1ea0*/  ST.E desc[UR36][R8.64+0x14], R27 ;  /* 0x0000141b08007985 */ /* 0x0041d8000c101924 */
[----:B------:R-:W-:Y:S05]  /*1eb0*/  @P0 BRA `(.L_x_104) ;  /* 0xfffffffc00cc0947 */ /* 0x000fea000383ffff */
.L_x_103:
[----:B------:R-:W-:Y:S05]  /*1ec0*/  BSYNC.RECONVERGENT B1 ;  /* 0x0000000000017941 */ /* 0x000fea0003800200 */
.L_x_102:
[----:B------:R-:W-:Y:S04]  /*1ed0*/  BSSY.RECONVERGENT B1, `(.L_x_105) ;  /* 0x000000e000017945 */ /* 0x000fe80003800200 */
[----:B------:R-:W-:Y:S05]  /*1ee0*/  @!P1 BRA `(.L_x_106) ;  /* 0x0000000000309947 */ /* 0x000fea0003800000 */
[----:B-----5:R-:W-:-:S05]  /*1ef0*/  IMAD.WIDE.U32 R22, R3, 0x4, R22 ;  /* 0x0000000403167825 */ /* 0x020fca00078e0016 */
[----:B0-----:R-:W2:Y:S01]  /*1f00*/  LD.E R9, desc[UR36][R22.64] ;  /* 0x0000002416097980 */ /* 0x001ea2000c101900 */
[----:B------:R-:W-:Y:S01]  /*1f10*/  IMAD.WIDE.U32 R6, R3, 0x4, R4 ;  /* 0x0000000403067825 */ /* 0x000fe200078e0004 */
[----:B------:R-:W-:-:S04]  /*1f20*/  ISETP.NE.AND P0, PT, R0, 0x1, PT ;  /* 0x000000010000780c */ /* 0x000fc80003f05270 */
[----:B--2---:R2:W-:Y:S09]  /*1f30*/  ST.E desc[UR36][R6.64+0x8], R9 ;  /* 0x0000080906007985 */ /* 0x0045f2000c101924 */
[----:B------:R-:W-:Y:S05]  /*1f40*/  @!P0 BRA `(.L_x_106) ;  /* 0x0000000000188947 */ /* 0x000fea0003800000 */
[----:B------:R-:W3:Y:S01]  /*1f50*/  LD.E R3, desc[UR36][R22.64+0x4] ;  /* 0x0000042416037980 */ /* 0x000ee2000c101900 */
[----:B------:R-:W-:-:S03]  /*1f60*/  ISETP.NE.AND P0, PT, R0, 0x2, PT ;  /* 0x000000020000780c */ /* 0x000fc60003f05270 */
[----:B---3--:R3:W-:Y:S10]  /*1f70*/  ST.E desc[UR36][R6.64+0xc], R3 ;  /* 0x00000c0306007985 */ /* 0x0087f4000c101924 */
[----:B------:R-:W-:Y:S05]  /*1f80*/  @!P0 BRA `(.L_x_106) ;  /* 0x0000000000088947 */ /* 0x000fea0003800000 */
[----:B------:R-:W4:Y:S04]  /*1f90*/  LD.E R23, desc[UR36][R22.64+0x8] ;  /* 0x0000082416177980 */ /* 0x000f28000c101900 */
[----:B----4-:R4:W-:Y:S02]  /*1fa0*/  ST.E desc[UR36][R6.64+0x10], R23 ;  /* 0x0000101706007985 */ /* 0x0109e4000c101924 */
.L_x_106:
[----:B------:R-:W-:Y:S05]  /*1fb0*/  BSYNC.RECONVERGENT B1 ;  /* 0x0000000000017941 */ /* 0x000fea0003800200 */
.L_x_105:
[----:B--234-:R-:W-:Y:S02]  /*1fc0*/  HFMA2 R7, -RZ, RZ, 0, 0 ;  /* 0x00000000ff077431 */ /* 0x01cfe400000001ff */
[----:B------:R-:W-:-:S07]  /*1fd0*/  IMAD.MOV.U32 R6, RZ, RZ, R18 ;  /* 0x000000ffff067224 */ /* 0x000fce00078e0012 */
.L_x_101:
[----:B------:R-:W-:Y:S05]  /*1fe0*/  BSYNC.RECONVERGENT B0 ;  /* 0x0000000000007941 */ /* 0x000fea0003800200 */
.L_x_100:
[----:B0-----:R-:W-:-:S04]  /*1ff0*/  LEA R8, P0, R6, R4, 0x2 ;  /* 0x0000000406087211 */ /* 0x001fc800078010ff */
[----:B------:R-:W-:-:S05]  /*2000*/  LEA.HI.X R9, R6, R5, R7, 0x2, P0 ;  /* 0x0000000506097211 */ /* 0x000fca00000f1407 */
[----:B------:R0:W-:Y:S04]  /*2010*/  ST.E desc[UR36][R8.64+0x8], RZ ;  /* 0x000008ff08007985 */ /* 0x0001e8000c101924 */
[----:B------:R-:W2:Y:S04]  /*2020*/  LD.E R0, desc[UR36][R24.64+0x20] ;  /* 0x0000202418007980 */ /* 0x000ea8000c101900 */
[----:B------:R-:W3:Y:S01]  /*2030*/  LD.E.64 R6, desc[UR36][R24.64+0x50] ;  /* 0x0000502418067980 */ /* 0x000ee2000c101b00 */
[----:B--2---:R-:W-:-:S05]  /*2040*/  VIADD R3, R0, 0x1 ;  /* 0x0000000100037836 */ /* 0x004fca0000000000 */
[----:B------:R2:W-:Y:S04]  /*2050*/  ST.E desc[UR36][R24.64+0x20], R3 ;  /* 0x0000200318007985 */ /* 0x0005e8000c101924 */
[----:B------:R-:W4:Y:S04]  /*2060*/  LD.E R0, desc[UR36][R4.64+0xc] ;  /* 0x00000c2404007980 */ /* 0x000f28000c101900 */
[----:B------:R-:W3:Y:S01]  /*2070*/  LD.E R18, desc[UR36][R4.64+0x8] ;  /* 0x0000082404127980 */ /* 0x000ee2000c101900 */
[----:B------:R-:W-:Y:S01]  /*2080*/  IMAD.MOV.U32 R21, RZ, RZ, 0x1 ;  /* 0x00000001ff157424 */ /* 0x000fe200078e00ff */
[----:B----4-:R-:W-:Y:S01]  /*2090*/  ISETP.NE.AND P0, PT, R0, RZ, PT ;  /* 0x000000ff0000720c */ /* 0x010fe20003f05270 */
[----:B---3-5:R-:W-:-:S03]  /*20a0*/  IMAD.MOV R23, RZ, RZ, -R18 ;  /* 0x000000ffff177224 */ /* 0x028fc600078e0a12 */
[----:B------:R-:W-:Y:S01]  /*20b0*/  SEL R21, R21, 0x6, P0 ;  /* 0x0000000615157807 */ /* 0x000fe20000000000 */
[----:B------:R-:W-:-:S05]  /*20c0*/  IMAD.WIDE R6, R23, 0x4, R6 ;  /* 0x0000000417067825 */ /* 0x000fca00078e0206 */
[----:B------:R3:W-:Y:S04]  /*20d0*/  ST.E desc[UR36][R6.64], R21 ;  /* 0x0000001506007985 */ /* 0x0007e8000c101924 */
[----:B0-----:R-:W4:Y:S02]  /*20e0*/  LD.E.64 R8, desc[UR36][R24.64+0x70] ;  /* 0x0000702418087980 */ /* 0x001f24000c101b00 */
[----:B----4-:R-:W-:-:S05]  /*20f0*/  IADD3 R14, P1, PT, R8, 0x4, RZ ;  /* 0x00000004080e7810 */ /* 0x010fca0007f3e0ff */
[----:B------:R-:W-:-:S05]  /*2100*/  IMAD.X R15, RZ, RZ, R9, P1 ;  /* 0x000000ffff0f7224 */ /* 0x000fca00008e0609 */
[----:B------:R0:W-:Y:S04]  /*2110*/  ST.E.64 desc[UR36][R24.64+0x70], R14 ;  /* 0x0000700e18007985 */ /* 0x0001e8000c101b24 */
[----:B------:R0:W-:Y:S04]  /*2120*/  ST.E desc[UR36][R8.64], R23 ;  /* 0x0000001708007985 */ /* 0x0001e8000c101924 */
[----:B------:R-:W2:Y:S04]  /*2130*/  LD.E.64 R10, desc[UR36][R24.64] ;  /* 0x00000024180a7980 */ /* 0x000ea8000c101b00 */
[----:B------:R-:W4:Y:S01]  /*2140*/  LD.E.64 R12, desc[UR36][R24.64+0x40] ;  /* 0x00004024180c7980 */ /* 0x000f22000c101b00 */
[----:B------:R-:W-:-:S02]  /*2150*/  IABS R0, R18 ;  /* 0x0000001200007213 */ /* 0x000fc40000000000 */
[----:B--2---:R-:W-:-:S04]  /*2160*/  IADD3 R3, P1, P2, -R10, 0x8, R4 ;  /* 0x000000080a037810 */ /* 0x004fc80007a3e104 */
[----:B------:R-:W-:Y:S01]  /*2170*/  IADD3.X R4, PT, PT, ~R11, RZ, R5, P1, P2 ;  /* 0x000000ff0b047210 */ /* 0x000fe20000fe4505 */
[----:B------:R-:W-:-:S03]  /*2180*/  IMAD.MOV.U32 R11, RZ, RZ, R0 ;  /* 0x000000ffff0b7224 */ /* 0x000fc600078e0000 */
[----:B------:R-:W-:Y:S01]  /*2190*/  SHF.R.U64 R3, R3, 0x2, R4 ;  /* 0x0000000203037819 */ /* 0x000fe20000001204 */
[----:B----4-:R-:W-:-:S04]  /*21a0*/  IMAD.WIDE R12, R11, 0x4, R12 ;  /* 0x000000040b0c7825 */ /* 0x010fc800078e020c */
[----:B------:R-:W-:-:S05]  /*21b0*/  VIADD R3, R3, 0x1 ;  /* 0x0000000103037836 */ /* 0x000fca0000000000 */
[----:B------:R0:W-:Y:S04]  /*21c0*/  ST.E desc[UR36][R12.64], R3 ;  /* 0x000000030c007985 */ /* 0x0001e8000c101924 */
[----:B------:R-:W2:Y:S01]  /*21d0*/  LD.E.64 R4, desc[UR36][R24.64+0x38] ;  /* 0x0000382418047980 */ /* 0x000ea2000c101b00 */
[----:B------:R-:W-:-:S04]  /*21e0*/  ISETP.GT.AND P1, PT, R18, RZ, PT ;  /* 0x000000ff1200720c */ /* 0x000fc80003f24270 */
[----:B---3--:R-:W-:Y:S02]  /*21f0*/  SEL R7, RZ, 0x1, !P1 ;  /* 0x00000001ff077807 */ /* 0x008fe40004800000 */
[----:B------:R-:W-:Y:S01]  /*2200*/  SEL R0, RZ, 0x1, P0 ;  /* 0x00000001ff007807 */ /* 0x000fe20000000000 */
[----:B--2---:R-:W-:-:S05]  /*2210*/  IMAD.WIDE R4, R11, 0x4, R4 ;  /* 0x000000040b047825 */ /* 0x004fca00078e0204 */
[----:B------:R0:W-:Y:S02]  /*2220*/  ST.E desc[UR36][R4.64], R7 ;  /* 0x0000000704007985 */ /* 0x0001e4000c101924 */
.L_x_55:
[----:B------:R-:W-:Y:S05]  /*2230*/  BSYNC.RECONVERGENT B8 ;  /* 0x0000000000087941 */ /* 0x000fea0003800200 */
.L_x_54:
[----:B0-----:R-:W2:Y:S04]  /*2240*/  LD.E.64 R8, desc[UR36][R24.64+0x68] ;  /* 0x0000682418087980 */ /* 0x001ea8000c101b00 */
[----:B-1----:R-:W2:Y:S02]  /*2250*/  LD.E.64 R4, desc[UR36][R24.64+0x70] ;  /* 0x0000702418047980 */ /* 0x002ea4000c101b00 */
[----:B--2---:R-:W-:-:S04]  /*2260*/  ISETP.GE.U32.AND P0, PT, R8, R4, PT ;  /* 0x000000040800720c */ /* 0x004fc80003f06070 */
[----:B------:R-:W-:-:S13]  /*2270*/  ISETP.GE.U32.AND.EX P0, PT, R9, R5, PT, P0 ;  /* 0x000000050900720c */ /* 0x000fda0003f06100 */
[----:B------:R-:W-:Y:S05]  /*2280*/  @!P0 BRA `(.L_x_107) ;  /* 0xffffffdc00c88947 */ /* 0x000fea000383ffff */
[----:B------:R-:W-:Y:S05]  /*2290*/  BSYNC.RECONVERGENT B7 ;  /* 0x0000000000077941 */ /* 0x000fea0003800200 */
.L_x_53:
[----:B------:R-:W-:Y:S05]  /*22a0*/  BSYNC.RECONVERGENT B6 ;  /* 0x0000000000067941 */ /* 0x000fea0003800200 */
.L_x_52:
[----:B------:R-:W2:Y:S01]  /*22b0*/  LD.E R6, desc[UR36][R24.64+0x20] ;  /* 0x0000202418067980 */ /* 0x000ea2000c101900 */
[----:B-----5:R-:W-:Y:S01]  /*22c0*/  ISETP.NE.AND P0, PT, R0, RZ, PT ;  /* 0x000000ff0000720c */ /* 0x020fe20003f05270 */
[----:B------:R-:W-:-:S12]  /*22d0*/  BSSY.RECONVERGENT B6, `(.L_x_108) ;  /* 0x00000f0000067945 */ /* 0x000fd80003800200 */
[----:B------:R0:W-:Y:S01]  /*22e0*/  @P0 ST.E.64 desc[UR36][R24.64+0x60], R8 ;  /* 0x0000600818000985 */ /* 0x0001e2000c101b24 */
[----:B--2---:R-:W-:-:S13]  /*22f0*/  ISETP.GT.AND P0, PT, R6, R17, PT ;  /* 0x000000110600720c */ /* 0x004fda0003f04270 */
[----:B0-----:R-:W-:Y:S05]  /*2300*/  @!P0 BRA `(.L_x_109) ;  /* 0x0000000c00b08947 */ /* 0x001fea0003800000 */
[----:B------:R-:W2:Y:S04]  /*2310*/  LD.E.64 R8, desc[UR36][R24.64+0x90] ;  /* 0x0000902418087980 */ /* 0x000ea8000c101b00 */
[----:B------:R0:W5:Y:S01]  /*2320*/  LD.E R19, desc[UR36][R24.64+0x88] ;  /* 0x0000882418137980 */ /* 0x000162000c101900 */
[----:B--2---:R-:W-:-:S05]  /*2330*/  IMAD.HI R9, R9, 0x51eb851f, RZ ;  /* 0x51eb851f09097827 */ /* 0x004fca00078e02ff */
[----:B------:R-:W-:-:S04]  /*2340*/  SHF.R.U32.HI R0, RZ, 0x1f, R9 ;  /* 0x0000001fff007819 */ /* 0x000fc80000011609 */
[----:B------:R-:W-:-:S05]  /*2350*/  LEA.HI.SX32 R0, R9, R0, 0x1b ;  /* 0x0000000009007211 */ /* 0x000fca00078fdaff */
[----:B------:R-:W-:-:S05]  /*2360*/  IMAD R3, R0, 0x7d, RZ ;  /* 0x0000007d00037824 */ /* 0x000fca00078e02ff */
[----:B------:R-:W-:-:S13]  /*2370*/  ISETP.GT.AND P0, PT, R8, R3, PT ;  /* 0x000000030800720c */ /* 0x000fda0003f04270 */
[----:B0-----:R-:W-:Y:S05]  /*2380*/  @!P0 BRA `(.L_x_109) ;  /* 0x0000000c00908947 */ /* 0x001fea0003800000 */
[----:B------:R-:W2:Y:S01]  /*2390*/  LD.E.64 R8, desc[UR36][R24.64+0x60] ;  /* 0x0000602418087980 */ /* 0x000ea2000c101b00 */
[----:B------:R-:W-:Y:S03]  /*23a0*/  BSSY.RECONVERGENT B0, `(.L_x_110) ;  /* 0x0000019000007945 */ /* 0x000fe60003800200 */
[----:B------:R0:W-:Y:S04]  /*23b0*/  ST.E desc[UR36][R24.64+0x90], R3 ;  /* 0x0000900318007985 */ /* 0x0001e8000c101924 */
[----:B------:R0:W-:Y:S01]  /*23c0*/  ST.E desc[UR36][R24.64+0x8c], RZ ;  /* 0x00008cff18007985 */ /* 0x0001e2000c101924 */
[----:B--2---:R-:W-:-:S04]  /*23d0*/  ISETP.GT.U32.AND P0, PT, R4, R8, PT ;  /* 0x000000080400720c */ /* 0x004fc80003f04070 */
[----:B------:R-:W-:-:S13]  /*23e0*/  ISETP.GT.U32.AND.EX P0, PT, R5, R9, PT, P0 ;  /* 0x000000090500720c */ /* 0x000fda0003f04100 */
[----:B0-----:R-:W-:Y:S05]  /*23f0*/  @!P0 BRA `(.L_x_111) ;  /* 0x00000000004c8947 */ /* 0x001fea0003800000 */
[----:B------:R-:W-:Y:S01]  /*2400*/  BSSY.RECONVERGENT B1, `(.L_x_112) ;  /* 0x000000f000017945 */ /* 0x000fe20003800200 */
.L_x_113:
[----:B------:R-:W-:Y:S01]  /*2410*/  IADD3 R8, P0, PT, R4, -0x4, RZ ;  /* 0xfffffffc04087810 */ /* 0x000fe20007f1e0ff */
[----:B------:R-:W-:Y:S01]  /*2420*/  IMAD.MOV.U32 R11, RZ, RZ, R5 ;  /* 0x000000ffff0b7224 */ /* 0x000fe200078e0005 */
[----:B------:R-:W-:Y:S02]  /*2430*/  MOV R10, R4 ;  /* 0x00000004000a7202 */ /* 0x000fe40000000f00 */
[----:B------:R-:W-:Y:S02]  /*2440*/  IADD3.X R9, PT, PT, R5, -0x1, RZ, P0, !PT ;  /* 0xffffffff05097810 */ /* 0x000fe400007fe4ff */
[----:B------:R-:W2:Y:S04]  /*2450*/  LD.E.64 R4, desc[UR36][R24.64+0x50] ;  /* 0x0000502418047980 */ /* 0x000ea8000c101b00 */
[----:B------:R0:W-:Y:S04]  /*2460*/  ST.E.64 desc[UR36][R24.64+0x70], R8 ;  /* 0x0000700818007985 */ /* 0x0001e8000c101b24 */
[----:B------:R-:W2:Y:S02]  /*2470*/  LD.E R7, desc[UR36][R10.64+-0x4] ;  /* 0xfffffc240a077980 */ /* 0x000ea4000c101900 */
[----:B--2---:R-:W-:-:S05]  /*2480*/  IMAD.WIDE R6, R7, 0x4, R4 ;  /* 0x0000000407067825 */ /* 0x004fca00078e0204 */
[----:B------:R0:W-:Y:S04]  /*2490*/  ST.E desc[UR36][R6.64], RZ ;  /* 0x000000ff06007985 */ /* 0x0001e8000c101924 */
[----:B------:R-:W2:Y:S04]  /*24a0*/  LD.E.64 R4, desc[UR36][R24.64+0x70] ;  /* 0x0000702418047980 */ /* 0x000ea8000c101b00 */
[----:B------:R-:W2:Y:S02]  /*24b0*/  LD.E.64 R12, desc[UR36][R24.64+0x60] ;  /* 0x00006024180c7980 */ /* 0x000ea4000c101b00 */
[----:B--2---:R-:W-:-:S04]  /*24c0*/  ISETP.GT.U32.AND P0, PT, R4, R12, PT ;  /* 0x0000000c0400720c */ /* 0x004fc80003f04070 */
[----:B------:R-:W-:-:S13]  /*24d0*/  ISETP.GT.U32.AND.EX P0, PT, R5, R13, PT, P0 ;  /* 0x0000000d0500720c */ /* 0x000fda0003f04100 */
[----:B0-----:R-:W-:Y:S05]  /*24e0*/  @P0 BRA `(.L_x_113) ;  /* 0xfffffffc00c80947 */ /* 0x001fea000383ffff */
[----:B------:R-:W-:Y:S05]  /*24f0*/  BSYNC.RECONVERGENT B1 ;  /* 0x0000000000017941 */ /* 0x000fea0003800200 */
.L_x_112:
[----:B------:R0:W5:Y:S01]  /*2500*/  LD.E R6, desc[UR36][R24.64+0x20] ;  /* 0x0000202418067980 */ /* 0x000162000c101900 */
[----:B------:R-:W-:Y:S02]  /*2510*/  IMAD.MOV.U32 R8, RZ, RZ, R12 ;  /* 0x000000ffff087224 */ /* 0x000fe400078e000c */
[----:B------:R-:W-:-:S07]  /*2520*/  IMAD.MOV.U32 R9, RZ, RZ, R13 ;  /* 0x000000ffff097224 */ /* 0x000fce00078e000d */
.L_x_111:
[----:B------:R-:W-:Y:S05]  /*2530*/  BSYNC.RECONVERGENT B0 ;  /* 0x0000000000007941 */ /* 0x000fea0003800200 */
.L_x_110:
[----:B------:R-:W2:Y:S01]  /*2540*/  LD.E R3, desc[UR36][R24.64+0x1c] ;  /* 0x00001c2418037980 */ /* 0x000ea2000c101900 */
[----:B------:R-:W-:Y:S02]  /*2550*/  IMAD.MOV.U32 R4, RZ, RZ, R8 ;  /* 0x000000ffff047224 */ /* 0x000fe400078e0008 */
[----:B------:R-:W-:-:S05]  /*2560*/  IMAD.MOV.U32 R5, RZ, RZ, R9 ;  /* 0x000000ffff057224 */ /* 0x000fca00078e0009 */
[----:B------:R1:W-:Y:S01]  /*2570*/  ST.E.64 desc[UR36][R24.64+0x68], R4 ;  /* 0x0000680418007985 */ /* 0x0003e2000c101b24 */
[----:B--2--5:R-:W-:-:S13]  /*2580*/  ISETP.GT.AND P0, PT, R6, R3, PT ;  /* 0x000000030600720c */ /* 0x024fda0003f04270 */
[----:B-1----:R-:W-:Y:S05]  /*2590*/  @!P0 BRA `(.L_x_109) ;  /* 0x0000000c000c8947 */ /* 0x002fea0003800000 */
[----:B------:R1:W5:Y:S01]  /*25a0*/  LD.E R0, desc[UR36][R24.64+0x8] ;  /* 0x0000082418007980 */ /* 0x000362000c101900 */
[----:B------:R-:W-:Y:S01]  /*25b0*/  IADD3 R4, PT, PT, -R3, R6, RZ ;  /* 0x0000000603047210 */ /* 0x000fe20007ffe1ff */
[----:B------:R-:W-:Y:S01]  /*25c0*/  BSSY.RECONVERGENT B0, `(.L_x_114) ;  /* 0x0000009000007945 */ /* 0x000fe20003800200 */
[----:B------:R-:W-:Y:S02]  /*25d0*/  PLOP3.LUT P0, PT, PT, PT, PT, 0x80, 0x8 ;  /* 0x000000000008781c */ /* 0x000fe40003f0f070 */
[----:B------:R-:W-:-:S13]  /*25e0*/  ISETP.GT.AND P1, PT, R4, 0x384, PT ;  /* 0x000003840400780c */ /* 0x000fda0003f24270 */
[----:B-1----:R-:W-:Y:S05]  /*25f0*/  @!P1 BRA `(.L_x_115) ;  /* 0x0000000000149947 */ /* 0x002fea0003800000 */
[----:B------:R-:W-:Y:S01]  /*2600*/  PLOP3.LUT P0, PT, PT, PT, PT, 0x8, 0x80 ;  /* 0x000000000080781c */ /* 0x000fe20003f0e170 */
[----:B------:R-:W-:-:S12]  /*2610*/  VIADD R4, R6, 0xfffffc7c ;  /* 0xfffffc7c06047836 */ /* 0x000fd80000000000 */
.L_x_116:
[----:B------:R-:W-:-:S05]  /*2620*/  VIADD R3, R3, 0x4b0 ;  /* 0x000004b003037836 */ /* 0x000fca0000000000 */
[----:B------:R-:W-:-:S13]  /*2630*/  ISETP.GE.AND P1, PT, R3, R4, PT ;  /* 0x000000040300720c */ /* 0x000fda0003f26270 */
[----:B------:R-:W-:Y:S05]  /*2640*/  @!P1 BRA `(.L_x_116) ;  /* 0xfffffffc00f49947 */ /* 0x000fea000383ffff */
.L_x_115:
[----:B------:R-:W-:Y:S05]  /*2650*/  BSYNC.RECONVERGENT B0 ;  /* 0x0000000000007941 */ /* 0x000fea0003800200 */
.L_x_114:
[----:B------:R-:W-:Y:S01]  /*2660*/  IMAD.IADD R4, R6, 0x1, -R3 ;  /* 0x0000000106047824 */ /* 0x000fe200078e0a03 */
[----:B------:R1:W-:Y:S01]  /*2670*/  ST.E desc[UR36][R24.64+0x20], RZ ;  /* 0x000020ff18007985 */ /* 0x0003e2000c101924 */
[----:B------:R-:W-:Y:S03]  /*2680*/  BSSY.RECONVERGENT B0, `(.L_x_117) ;  /* 0x0000026000007945 */ /* 0x000fe60003800200 */
[----:B------:R-:W-:-:S13]  /*2690*/  ISETP.GT.AND P1, PT, R4, 0x12c, PT ;  /* 0x0000012c0400780c */ /* 0x000fda0003f24270 */
[----:B------:R-:W-:Y:S01]  /*26a0*/  @P1 VIADD R3, R3, 0x258 ;  /* 0x0000025803031836 */ /* 0x000fe20000000000 */
[----:B------:R-:W-:-:S04]  /*26b0*/  @P1 PLOP3.LUT P0, PT, PT, PT, PT, 0x8, 0x80 ;  /* 0x000000000080181c */ /* 0x000fc80003f0e170 */
[----:B------:R-:W-:-:S13]  /*26c0*/  ISETP.LT.OR P0, PT, R3, R6, P0 ;  /* 0x000000060300720c */ /* 0x000fda0000701670 */
[----:B------:R-:W-:Y:S01]  /*26d0*/  @P0 VIADD R3, R3, 0x12c ;  /* 0x0000012c03030836 */ /* 0x000fe20000000000 */
[----:B-----5:R-:W-:-:S04]  /*26e0*/  ISETP.GE.AND P0, PT, R0, RZ, PT ;  /* 0x000000ff0000720c */ /* 0x020fc80003f06270 */
[----:B------:R1:W-:Y:S09]  /*26f0*/  ST.E desc[UR36][R24.64+0x1c], R3 ;  /* 0x00001c0318007985 */ /* 0x0003f2000c101924 */
[----:B------:R-:W-:Y:S05]  /*2700*/  @!P0 BRA `(.L_x_118) ;  /* 0x0000000000748947 */ /* 0x000fea0003800000 */
[----:B-1----:R-:W-:-:S07]  /*2710*/  IADD3 R3, PT, PT, -R0, RZ, RZ ;  /* 0x000000ff00037210 */ /* 0x002fce0007ffe1ff */
.L_x_123:
[----:B------:R-:W-:Y:S01]  /*2720*/  ISETP.NE.AND P0, PT, R3, RZ, PT ;  /* 0x000000ff0300720c */ /* 0x000fe20003f05270 */
[----:B------:R-:W-:-:S12]  /*2730*/  BSSY.RECONVERGENT B1, `(.L_x_119) ;  /* 0x0000017000017945 */ /* 0x000fd80003800200 */
[----:B-1----:R-:W-:Y:S05]  /*2740*/  @!P0 BRA `(.L_x_120) ;  /* 0x0000000000548947 */ /* 0x002fea0003800000 */
[----:B------:R-:W2:Y:S02]  /*2750*/  LD.E.64 R4, desc[UR36][R24.64+0x58] ;  /* 0x0000582418047980 */ /* 0x000ea4000c101b00 */
[----:B--2---:R-:W-:-:S05]  /*2760*/  IMAD.WIDE R4, R3, 0x4, R4 ;  /* 0x0000000403047825 */ /* 0x004fca00078e0204 */
[----:B------:R-:W2:Y:S02]  /*2770*/  LD.E R6, desc[UR36][R4.64] ;  /* 0x0000002404067980 */ /* 0x000ea4000c101900 */
[----:B--2---:R-:W-:-:S13]  /*2780*/  ISETP.NE.AND P0, PT, R6, -0x9, PT ;  /* 0xfffffff70600780c */ /* 0x004fda0003f05270 */
[----:B------:R-:W-:Y:S05]  /*2790*/  @!P0 BRA `(.L_x_120) ;  /* 0x0000000000408947 */ /* 0x000fea0003800000 */
[----:B------:R-:W-:Y:S01]  /*27a0*/  BSSY.RECONVERGENT B2, `(.L_x_121) ;  /* 0x000000e000027945 */ /* 0x000fe20003800200 */
[----:B------:R-:W-:-:S07]  /*27b0*/  IMAD.MOV.U32 R9, RZ, RZ, R6 ;  /* 0x000000ffff097224 */ /* 0x000fce00078e0006 */
.L_x_122:
[----:B------:R-:W2:Y:S04]  /*27c0*/  LD.E.64 R6, desc[UR36][R24.64] ;  /* 0x0000002418067980 */ /* 0x000ea8000c101b00 */
[----:B------:R-:W3:Y:S01]  /*27d0*/  LD.E R0, desc[UR36][R24.64+0x14] ;  /* 0x0000142418007980 */ /* 0x000ee2000c101900 */
[----:B--2---:R-:W-:-:S05]  /*27e0*/  IMAD.WIDE R6, R9, 0x4, R6 ;  /* 0x0000000409067825 */ /* 0x004fca00078e0206 */
[----:B------:R-:W2:Y:S01]  /*27f0*/  LD.E R11, desc[UR36][R6.64] ;  /* 0x00000024060b7980 */ /* 0x000ea2000c101900 */
[----:B---3--:R-:W-:-:S13]  /*2800*/  ISETP.GE.AND P0, PT, R9, R0, PT ;  /* 0x000000000900720c */ /* 0x008fda0003f06270 */
[----:B------:R-:W-:Y:S02]  /*2810*/  @!P0 IMAD.MOV.U32 R4, RZ, RZ, R6 ;  /* 0x000000ffff048224 */ /* 0x000fe400078e0006 */
[----:B------:R-:W-:Y:S02]  /*2820*/  @!P0 IMAD.MOV.U32 R5, RZ, RZ, R7 ;  /* 0x000000ffff058224 */ /* 0x000fe400078e0007 */
[----:B--2---:R-:W-:-:S03]  /*2830*/  @!P0 IMAD.MOV.U32 R9, RZ, RZ, R11 ;  /* 0x000000ffff098224 */ /* 0x004fc600078e000b */
[----:B------:R1:W-:Y:S01]  /*2840*/  @P0 ST.E desc[UR36][R4.64], R11 ;  /* 0x0000000b04000985 */ /* 0x0003e2000c101924 */
[----:B------:R-:W-:-:S05]  /*2850*/  @P0 IMAD.MOV.U32 R9, RZ, RZ, R11 ;  /* 0x000000ffff090224 */ /* 0x000fca00078e000b */
[----:B------:R-:W-:-:S13]  /*2860*/  ISETP.NE.AND P0, PT, R9, -0x9, PT ;  /* 0xfffffff70900780c */ /* 0x000fda0003f05270 */
[----:B-1----:R-:W-:Y:S05]  /*2870*/  @P0 BRA `(.L_x_122) ;  /* 0xfffffffc00d00947 */ /* 0x002fea000383ffff */
[----:B------:R-:W-:Y:S05]  /*2880*/  BSYNC.RECONVERGENT B2 ;  /* 0x0000000000027941 */ /* 0x000fea0003800200 */
.L_x_121:
[----:B------:R1:W5:Y:S02]  /*2890*/  LD.E R0, desc[UR36][R24.64+0x8] ;  /* 0x0000082418007980 */ /* 0x000364000c101900 */
.L_x_120:
[----:B------:R-:W-:Y:S05]  /*28a0*/  BSYNC.RECONVERGENT B1 ;  /* 0x0000000000017941 */ /* 0x000fea0003800200 */
.L_x_119:
[C---:B-----5:R-:W-:Y:S02]  /*28b0*/  ISETP.GE.AND P0, PT, R3.reuse, R0, PT ;  /* 0x000000000300720c */ /* 0x060fe40003f06270 */
[----:B------:R-:W-:-:S11]  /*28c0*/  IADD3 R3, PT, PT, R3, 0x1, RZ ;  /* 0x0000000103037810 */ /* 0x000fd60007ffe0ff */
[----:B------:R-:W-:Y:S05]  /*28d0*/  @!P0 BRA `(.L_x_123) ;  /* 0xfffffffc00908947 */ /* 0x000fea000383ffff */
.L_x_118:
[----:B------:R-:W-:Y:S05]  /*28e0*/  BSYNC.RECONVERGENT B0 ;  /* 0x0000000000007941 */ /* 0x000fea0003800200 */
.L_x_117:
[----:B------:R-:W2:Y:S04]  /*28f0*/  LD.E.64 R26, desc[UR36][R24.64+0x10] ;  /* 0x00001024181a7980 */ /* 0x000ea8000c101b00 */
[----:B--2---:R2:W-:Y:S01]  /*2900*/  ST.E desc[UR36][R24.64+0x10], R27 ;  /* 0x0000101b18007985 */ /* 0x0045e2000c101924 */
[----:B------:R-:W-:-:S05]  /*2910*/  VIADD R17, R27, 0x2 ;  /* 0x000000021b117836 */ /* 0x000fca0000000000 */
[----:B------:R-:W-:-:S13]  /*2920*/  ISETP.GE.AND P0, PT, R17, R26, PT ;  /* 0x0000001a1100720c */ /* 0x000fda0003f06270 */
[----:B--2---:R-:W-:Y:S05]  /*2930*/  @P0 BRA `(.L_x_109) ;  /* 0x0000000800240947 */ /* 0x004fea0003800000 */
.L_x_143:
[----:B--23--:R-:W2:Y:S02]  /*2940*/  LD.E.64 R4, desc[UR36][R24.64] ;  /* 0x0000002418047980 */ /* 0x00cea4000c101b00 */
[----:B--2---:R-:W-:-:S05]  /*2950*/  IMAD.WIDE R22, R17, 0x4, R4 ;  /* 0x0000000411167825 */ /* 0x004fca00078e0204 */
[----:B------:R-:W2:Y:S01]  /*2960*/  LD.E R0, desc[UR36][R22.64] ;  /* 0x0000002416007980 */ /* 0x000ea2000c101900 */
[----:B------:R-:W-:Y:S01]  /*2970*/  BSSY.RECONVERGENT B0, `(.L_x_124) ;  /* 0x000001a000007945 */ /* 0x000fe20003800200 */
[----:B------:R-:W-:Y:S01]  /*2980*/  PLOP3.LUT P0, PT, PT, PT, PT, 0x80, 0x8 ;  /* 0x000000000008781c */ /* 0x000fe20003f0f070 */
[----:B------:R-:W-:Y:S01]  /*2990*/  IMAD.MOV.U32 R18, RZ, RZ, R17 ;  /* 0x000000ffff127224 */ /* 0x000fe200078e0011 */
[----:B--2---:R-:W-:-:S13]  /*29a0*/  ISETP.NE.AND P1, PT, R0, RZ, PT ;  /* 0x000000ff0000720c */ /* 0x004fda0003f25270 */
[----:B------:R-:W-:Y:S05]  /*29b0*/  @!P1 BRA `(.L_x_125) ;  /* 0x0000000000549947 */ /* 0x000fea0003800000 */
[----:B------:R2:W5:Y:S01]  /*29c0*/  LD.E.64 R6, desc[UR36][R24.64+0x38] ;  /* 0x0000382418067980 */ /* 0x000562000c101b00 */
[----:B------:R-:W-:Y:S01]  /*29d0*/  BSSY.RECONVERGENT B1, `(.L_x_126) ;  /* 0x0000012000017945 */ /* 0x000fe20003800200 */
[----:B-1----:R-:W-:Y:S02]  /*29e0*/  IMAD.MOV.U32 R3, RZ, RZ, RZ ;  /* 0x000000ffff037224 */ /* 0x002fe400078e00ff */
[----:B------:R-:W-:-:S07]  /*29f0*/  IMAD.MOV.U32 R13, RZ, RZ, R17 ;  /* 0x000000ffff0d7224 */ /* 0x000fce00078e0011 */
.L_x_127:
[----:B------:R-:W-:Y:S01]  /*2a00*/  IABS R9, R0 ;  /* 0x0000000000097213 */ /* 0x000fe20000000000 */
[----:B------:R-:W-:-:S04]  /*2a10*/  IMAD.WIDE R10, R13, 0x4, R4 ;  /* 0x000000040d0a7825 */ /* 0x000fc800078e0204 */
[----:B-----5:R-:W-:Y:S01]  /*2a20*/  IMAD.WIDE R8, R9, 0x4, R6 ;  /* 0x0000000409087825 */ /* 0x020fe200078e0206 */
[----:B------:R-:W-:Y:S02]  /*2a30*/  ISETP.GT.AND P0, PT, R0, RZ, PT ;  /* 0x000000ff0000720c */ /* 0x000fe40003f04270 */
[----:B------:R-:W3:Y:S04]  /*2a40*/  LD.E R0, desc[UR36][R10.64+0x4] ;  /* 0x000004240a007980 */ /* 0x000ee8000c101900 */
[----:B------:R-:W4:Y:S01]  /*2a50*/  LD.E R9, desc[UR36][R8.64] ;  /* 0x0000002408097980 */ /* 0x000f22000c101900 */
[----:B------:R-:W-:Y:S02]  /*2a60*/  SEL R12, RZ, 0x1, !P0 ;  /* 0x00000001ff0c7807 */ /* 0x000fe40004000000 */
[----:B------:R-:W-:-:S05]  /*2a70*/  IADD3 R18, PT, PT, R13, 0x1, RZ ;  /* 0x000000010d127810 */ /* 0x000fca0007ffe0ff */
[----:B------:R-:W-:Y:S01]  /*2a80*/  IMAD.MOV.U32 R13, RZ, RZ, R18 ;  /* 0x000000ffff0d7224 */ /* 0x000fe200078e0012 */
[----:B---3--:R-:W-:Y:S02]  /*2a90*/  ISETP.NE.AND P1, PT, R0, RZ, PT ;  /* 0x000000ff0000720c */ /* 0x008fe40003f25270 */
[----:B----4-:R-:W-:Y:S01]  /*2aa0*/  ISETP.NE.AND P0, PT, R9, R12, PT ;  /* 0x0000000c0900720c */ /* 0x010fe20003f05270 */
[----:B------:R-:W-:-:S12]  /*2ab0*/  VIADD R12, R3, 0x1 ;  /* 0x00000001030c7836 */ /* 0x000fd80000000000 */
[----:B------:R-:W-:-:S04]  /*2ac0*/  @P0 IMAD.MOV R12, RZ, RZ, R3 ;  /* 0x000000ffff0c0224 */ /* 0x000fc800078e0203 */
[----:B------:R-:W-:Y:S01]  /*2ad0*/  IMAD.MOV.U32 R3, RZ, RZ, R12 ;  /* 0x000000ffff037224 */ /* 0x000fe200078e000c */
[----:B------:R-:W-:Y:S06]  /*2ae0*/  @P1 BRA `(.L_x_127) ;  /* 0xfffffffc00c41947 */ /* 0x000fec000383ffff */
[----:B------:R-:W-:Y:S05]  /*2af0*/  BSYNC.RECONVERGENT B1 ;  /* 0x0000000000017941 */ /* 0x000fea0003800200 */
.L_x_126:
[----:B------:R-:W-:-:S13]  /*2b00*/  ISETP.LT.U32.AND P0, PT, R3, 0x6, PT ;  /* 0x000000060300780c */ /* 0x000fda0003f01070 */
.L_x_125:
[----:B------:R-:W-:Y:S05]  /*2b10*/  BSYNC.RECONVERGENT B0 ;  /* 0x0000000000007941 */ /* 0x000fea0003800200 */
.L_x_124:
[----:B------:R-:W-:Y:S04]  /*2b20*/  BSSY.RECONVERGENT B7, `(.L_x_128) ;  /* 0x0000067000077945 */ /* 0x000fe80003800200 */
[----:B------:R-:W-:Y:S05]  /*2b30*/  @!P0 BRA `(.L_x_129) ;  /* 0x0000000400948947 */ /* 0x000fea0003800000 */
[----:B------:R-:W1:Y:S04]  /*2b40*/  LD.E R27, desc[UR36][R24.64+0x10] ;  /* 0x00001024181b7980 */ /* 0x000e68000c101900 */
[----:B------:R-:W3:Y:S01]  /*2b50*/  LD.E R0, desc[UR36][R24.64+0x18] ;  /* 0x0000182418007980 */ /* 0x000ee2000c101900 */
[----:B------:R-:W-:Y:S01]  /*2b60*/  IMAD.IADD R6, R18, 0x1, -R17 ;  /* 0x0000000112067824 */ /* 0x000fe200078e0a11 */
[----:B------:R-:W-:Y:S04]  /*2b70*/  BSSY.RECONVERGENT B8, `(.L_x_130) ;  /* 0x0000010000087945 */ /* 0x000fe80003800200 */
[----:B-1----:R-:W-:-:S04]  /*2b80*/  IADD3 R3, PT, PT, R6, 0x3, R27 ;  /* 0x0000000306037810 */ /* 0x002fc80007ffe01b */
[----:B---3--:R-:W-:-:S13]  /*2b90*/  ISETP.GT.AND P0, PT, R3, R0, PT ;  /* 0x000000000300720c */ /* 0x008fda0003f04270 */
[----:B------:R-:W-:Y:S05]  /*2ba0*/  @!P0 BRA `(.L_x_131) ;  /* 0x0000000000288947 */ /* 0x000fea0003800000 */
[----:B------:R-:W-:Y:S01]  /*2bb0*/  MOV R0, 0x0 ;  /* 0x0000000000007802 */ /* 0x000fe20000000f00 */
[----:B------:R-:W1:Y:S01]  /*2bc0*/  LDCU.64 UR4, c[0x4][0x8] ;  /* 0x01000100ff0477ac */ /* 0x000e620008000a00 */
[----:B------:R-:W-:Y:S02]  /*2bd0*/  CS2R R6, SRZ ;  /* 0x0000000000067805 */ /* 0x000fe4000001ff00 */
[----:B------:R3:W4:Y:S01]  /*2be0*/  LDC.64 R8, c[0x4][R0] ;  /* 0x0100000000087b82 */ /* 0x0007220000000a00 */
[----:B-1----:R-:W-:Y:S01]  /*2bf0*/  IMAD.U32 R4, RZ, RZ, UR4 ;  /* 0x00000004ff047e24 */ /* 0x002fe2000f8e00ff */
[----:B---3--:R-:W-:-:S07]  /*2c00*/  MOV R5, UR5 ;  /* 0x0000000500057c02 */ /* 0x008fce0008000f00 */
[----:B------:R-:W-:-:S07]  /*2c10*/  LEPC R20, `(.L_x_132) ;  /* 0x000000001014794e */ /* 0x000fce0000000000 */
[----:B0-2-4-:R-:W-:Y:S05]  /*2c20*/  CALL.ABS.NOINC R8 ;  /* 0x0000000008007343 */ /* 0x015fea0003c00000 */
.L_x_132:
[----:B------:R-:W-:Y:S01]  /*2c30*/  CS2R R4, SRZ ;  /* 0x0000000000047805 */ /* 0x000fe2000001ff00 */
[----:B------:R-:W-:Y:S06]  /*2c40*/  BRA `(.L_x_133) ;  /* 0x0000000000087947 */ /* 0x000fec0003800000 */
.L_x_131:
[----:B------:R1:W-:Y:S01]  /*2c50*/  ST.E desc[UR36][R24.64+0x10], R3 ;  /* 0x0000100318007985 */ /* 0x0003e2000c101924 */
[----:B------:R-:W-:-:S07]  /*2c60*/  IMAD.WIDE R4, R27, 0x4, R4 ;  /* 0x000000041b047825 */ /* 0x000fce00078e0204 */
.L_x_133:
[----:B------:R-:W-:Y:S05]  /*2c70*/  BSYNC.RECONVERGENT B8 ;  /* 0x0000000000087941 */ /* 0x000fea0003800200 */
.L_x_130:
[----:B------:R-:W-:Y:S01]  /*2c80*/  IMAD.IADD R0, R18, 0x1, -R17 ;  /* 0x0000000112007824 */ /* 0x000fe200078e0a11 */
[----:B------:R-:W-:Y:S04]  /*2c90*/  BSSY.RECONVERGENT B0, `(.L_x_134) ;  /* 0x0000019000007945 */ /* 0x000fe80003800200 */
[C---:B------:R-:W-:Y:S02]  /*2ca0*/  ISETP.GE.AND P0, PT, R0.reuse, 0x2, PT ;  /* 0x000000020000780c */ /* 0x040fe40003f06270 */
[----:B------:R-:W-:-:S11]  /*2cb0*/  ISETP.GE.AND P1, PT, R0, 0x1, PT ;  /* 0x000000010000780c */ /* 0x000fd60003f26270 */
[----:B------:R-:W-:Y:S05]  /*2cc0*/  @!P0 BRA `(.L_x_135) ;  /* 0x0000000000548947 */ /* 0x000fea0003800000 */
[----:B-1----:R-:W3:Y:S04]  /*2cd0*/  LD.E R3, desc[UR36][R22.64] ;  /* 0x0000002416037980 */ /* 0x002ee8000c101900 */
[----:B------:R-:W3:Y:S04]  /*2ce0*/  LD.E.64 R6, desc[UR36][R24.64+0x58] ;  /* 0x0000582418067980 */ /* 0x000ee8000c101b00 */
[----:B------:R-:W4:Y:S01]  /*2cf0*/  LD.E.64 R8, desc[UR36][R24.64] ;  /* 0x0000002418087980 */ /* 0x000f22000c101b00 */
[----:B---3--:R-:W-:-:S06]  /*2d00*/  IMAD.WIDE R6, R3, 0x4, R6 ;  /* 0x0000000403067825 */ /* 0x008fcc00078e0206 */
[----:B------:R-:W3:Y:S01]  /*2d10*/  LD.E R7, desc[UR36][R6.64] ;  /* 0x0000002406077980 */ /* 0x000ee2000c101900 */
[----:B----4-:R-:W-:-:S05]  /*2d20*/  IMAD.WIDE R8, R27, 0x4, R8 ;  /* 0x000000041b087825 */ /* 0x010fca00078e0208 */
[----:B---3--:R1:W-:Y:S04]  /*2d30*/  ST.E desc[UR36][R8.64], R7 ;  /* 0x0000000708007985 */ /* 0x0083e8000c101924 */
[----:B------:R-:W3:Y:S02]  /*2d40*/  LD.E.64 R10, desc[UR36][R24.64+0x58] ;  /* 0x00005824180a7980 */ /* 0x000ee4000c101b00 */
[----:B---3--:R-:W-:-:S05]  /*2d50*/  IMAD.WIDE R10, R3, 0x4, R10 ;  /* 0x00000004030a7825 */ /* 0x008fca00078e020a */
[----:B------:R3:W-:Y:S04]  /*2d60*/  ST.E desc[UR36][R10.64], R27 ;  /* 0x0000001b0a007985 */ /* 0x0007e8000c101924 */
[----:B------:R-:W4:Y:S04]  /*2d70*/  LD.E R3, desc[UR36][R22.64+0x4] ;  /* 0x0000042416037980 */ /* 0x000f28000c101900 */
[----:B------:R-:W4:Y:S04]  /*2d80*/  LD.E.64 R12, desc[UR36][R24.64+0x58] ;  /* 0x00005824180c7980 */ /* 0x000f28000c101b00 */
[----:B------:R-:W5:Y:S01]  /*2d90*/  LD.E.64 R14, desc[UR36][R24.64] ;  /* 0x00000024180e7980 */ /* 0x000f62000c101b00 */
[----:B----4-:R-:W-:-:S06]  /*2da0*/  IMAD.WIDE R12, R3, 0x4, R12 ;  /* 0x00000004030c7825 */ /* 0x010fcc00078e020c */
[----:B------:R-:W4:Y:S01]  /*2db0*/  LD.E R13, desc[UR36][R12.64] ;  /* 0x000000240c0d7980 */ /* 0x000f22000c101900 */
[----:B-----5:R-:W-:-:S05]  /*2dc0*/  IMAD.WIDE R14, R27, 0x4, R14 ;  /* 0x000000041b0e7825 */ /* 0x020fca00078e020e */
[----:B----4-:R3:W-:Y:S04]  /*2dd0*/  ST.E desc[UR36][R14.64+0x4], R13 ;  /* 0x0000040d0e007985 */ /* 0x0107e8000c101924 */
[----:B-1----:R-:W4:Y:S01]  /*2de0*/  LD.E.64 R6, desc[UR36][R24.64+0x58] ;  /* 0x0000582418067980 */ /* 0x002f22000c101b00 */
[----:B------:R-:W-:Y:S02]  /*2df0*/  VIADD R9, R27, 0x1 ;  /* 0x000000011b097836 */ /* 0x000fe40000000000 */
[----:B----4-:R-:W-:-:S05]  /*2e00*/  IMAD.WIDE R6, R3, 0x4, R6 ;  /* 0x0000000403067825 */ /* 0x010fca00078e0206 */
[----:B------:R3:W-:Y:S02]  /*2e10*/  ST.E desc[UR36][R6.64], R9 ;  /* 0x0000000906007985 */ /* 0x0007e4000c101924 */
.L_x_135:
[----:B------:R-:W-:Y:S05]  /*2e20*/  BSYNC.RECONVERGENT B0 ;  /* 0x0000000000007941 */ /* 0x000fea0003800200 */
.L_x_134:
[----:B------:R-:W-:Y:S01]  /*2e30*/  BSSY.RECONVERGENT B0, `(.L_x_136) ;  /* 0x000002f000007945 */ /* 0x000fe20003800200 */
[----:B---3--:R-:W-:-:S03]  /*2e40*/  CS2R R6, SRZ ;  /* 0x0000000000067805 */ /* 0x008fc6000001ff00 */
[----:B------:R-:W-:Y:S05]  /*2e50*/  @!P1 BRA `(.L_x_137) ;  /* 0x0000000000b09947 */ /* 0x000fea0003800000 */
[----:B-1----:R-:W-:Y:S01]  /*2e60*/  IMAD.IADD R3, R17, 0x1, -R18 ;  /* 0x0000000111037824 */ /* 0x002fe200078e0a12 */
[----:B------:R-:W-:Y:S01]  /*2e70*/  LOP3.LUT R10, R0, 0x3, RZ, 0xc0, !PT ;  /* 0x00000003000a7812 */ /* 0x000fe200078ec0ff */
[----:B------:R-:W-:Y:S03]  /*2e80*/  BSSY.RECONVERGENT B1, `(.L_x_138) ;  /* 0x0000014000017945 */ /* 0x000fe60003800200 */
[----:B------:R-:W-:Y:S01]  /*2e90*/  ISETP.GT.U32.AND P0, PT, R3, -0x4, PT ;  /* 0xfffffffc0300780c */ /* 0x000fe20003f04070 */
[----:B------:R-:W-:Y:S01]  /*2ea0*/  IMAD.MOV.U32 R3, RZ, RZ, RZ ;  /* 0x000000ffff037224 */ /* 0x000fe200078e00ff */
[----:B------:R-:W-:-:S11]  /*2eb0*/  ISETP.NE.AND P1, PT, R10, RZ, PT ;  /* 0x000000ff0a00720c */ /* 0x000fd60003f25270 */
[----:B------:R-:W-:Y:S05]  /*2ec0*/  @P0 BRA `(.L_x_139) ;  /* 0x00000000003c0947 */ /* 0x000fea0003800000 */
[----:B------:R-:W-:Y:S01]  /*2ed0*/  LOP3.LUT R3, R0, 0x7ffffffc, RZ, 0xc0, !PT ;  /* 0x7ffffffc00037812 */ /* 0x000fe200078ec0ff */
[----:B------:R-:W-:-:S07]  /*2ee0*/  IMAD.MOV.U32 R11, RZ, RZ, RZ ;  /* 0x000000ffff0b7224 */ /* 0x000fce00078e00ff */
.L_x_140:
[----:B------:R-:W-:-:S05]  /*2ef0*/  IMAD.WIDE.U32 R6, R11, 0x4, R22 ;  /* 0x000000040b067825 */ /* 0x000fca00078e0016 */
[----:B-1----:R-:W3:Y:S01]  /*2f00*/  LD.E R13, desc[UR36][R6.64] ;  /* 0x00000024060d7980 */ /* 0x002ee2000c101900 */
[----:B------:R-:W-:-:S05]  /*2f10*/  IMAD.WIDE.U32 R8, R11, 0x4, R4 ;  /* 0x000000040b087825 */ /* 0x000fca00078e0004 */
[----:B---3--:R1:W-:Y:S04]  /*2f20*/  ST.E desc[UR36][R8.64+0x8], R13 ;  /* 0x0000080d08007985 */ /* 0x0083e8000c101924 */
[----:B------:R-:W3:Y:S04]  /*2f30*/  LD.E R15, desc[UR36][R6.64+0x4] ;  /* 0x00000424060f7980 */ /* 0x000ee8000c101900 */
[----:B---3--:R1:W-:Y:S04]  /*2f40*/  ST.E desc[UR36][R8.64+0xc], R15 ;  /* 0x00000c0f08007985 */ /* 0x0083e8000c101924 */
[----:B------:R-:W3:Y:S04]  /*2f50*/  LD.E R17, desc[UR36][R6.64+0x8] ;  /* 0x0000082406117980 */ /* 0x000ee8000c101900 */
[----:B---3--:R1:W-:Y:S04]  /*2f60*/  ST.E desc[UR36][R8.64+0x10], R17 ;  /* 0x0000101108007985 */ /* 0x0083e8000c101924 */
[----:B------:R-:W3:Y:S01]  /*2f70*/  LD.E R21, desc[UR36][R6.64+0xc] ;  /* 0x00000c2406157980 */ /* 0x000ee2000c101900 */
[----:B------:R-:W-:-:S04]  /*2f80*/  IADD3 R11, PT, PT, R11, 0x4, RZ ;  /* 0x000000040b0b7810 */ /* 0x000fc80007ffe0ff */
[----:B------:R-:W-:Y:S01]  /*2f90*/  ISETP.NE.AND P0, PT, R11, R3, PT ;  /* 0x000000030b00720c */ /* 0x000fe20003f05270 */
[----:B---3--:R1:W-:-:S12]  /*2fa0*/  ST.E desc[UR36][R8.64+0x14], R21 ;  /* 0x0000141508007985 */ /* 0x0083d8000c101924 */
[----:B------:R-:W-:Y:S05]  /*2fb0*/  @P0 BRA `(.L_x_140) ;  /* 0xfffffffc00cc0947 */ /* 0x000fea000383ffff */
.L_x_139:
[----:B------:R-:W-:Y:S05]  /*2fc0*/  BSYNC.RECONVERGENT B1 ;  /* 0x0000000000017941 */ /* 0x000fea0003800200 */
.L_x_138:
[----:B------:R-:W-:Y:S01]  /*2fd0*/  BSSY.RECONVERGENT B1, `(.L_x_141) ;  /* 0x0000012000017945 */ /* 0x000fe20003800200 */
[----:B------:R-:W-:-:S03]  /*2fe0*/  IMAD.MOV.U32 R0, RZ, RZ, R3 ;  /* 0x000000ffff007224 */ /* 0x000fc600078e0003 */
[----:B------:R-:W-:Y:S05]  /*2ff0*/  @!P1 BRA `(.L_x_142) ;  /* 0x00000000003c9947 */ /* 0x000fea0003800000 */
[----:B------:R-:W-:-:S05]  /*3000*/  IMAD.WIDE.U32 R22, R3, 0x4, R22 ;  /* 0x0000000403167825 */ /* 0x000fca00078e0016 */
[----:B-1----:R-:W3:Y:S01]  /*3010*/  LD.E R9, desc[UR36][R22.64] ;  /* 0x0000002416097980 */ /* 0x002ee2000c101900 */
[----:B------:R-:W-:Y:S01]  /*3020*/  IMAD.WIDE.U32 R6, R3, 0x4, R4 ;  /* 0x0000000403067825 */ /* 0x000fe200078e0004 */
[----:B------:R-:W-:-:S03]  /*3030*/  ISETP.NE.AND P0, PT, R10, 0x1, PT ;  /* 0x000000010a00780c */ /* 0x000fc60003f05270 */
[----:B------:R-:W-:Y:S01]  /*3040*/  VIADD R0, R3, 0x1 ;  /* 0x0000000103007836 */ /* 0x000fe20000000000 */
[----:B---3--:R3:W-:Y:S09]  /*3050*/  ST.E desc[UR36][R6.64+0x8], R9 ;  /* 0x0000080906007985 */ /* 0x0087f2000c101924 */
[----:B------:R-:W-:Y:S05]  /*3060*/  @!P0 BRA `(.L_x_142) ;  /* 0x0000000000208947 */ /* 0x000fea0003800000 */
[----:B---3--:R-:W3:Y:S01]  /*3070*/  LD.E R9, desc[UR36][R22.64+0x4] ;  /* 0x0000042416097980 */ /* 0x008ee2000c101900 */
[----:B------:R-:W-:Y:S01]  /*3080*/  ISETP.NE.AND P0, PT, R10, 0x2, PT ;  /* 0x000000020a00780c */ /* 0x000fe20003f05270 */
[----:B------:R-:W-:Y:S02]  /*3090*/  VIADD R0, R3, 0x2 ;  /* 0x0000000203007836 */ /* 0x000fe40000000000 */
[----:B---3--:R4:W-:Y:S10]  /*30a0*/  ST.E desc[UR36][R6.64+0xc], R9 ;  /* 0x00000c0906007985 */ /* 0x0089f4000c101924 */
[----:B------:R-:W-:Y:S05]  /*30b0*/  @!P0 BRA `(.L_x_142) ;  /* 0x00000000000c8947 */ /* 0x000fea0003800000 */
[----:B------:R-:W3:Y:S01]  /*30c0*/  LD.E R23, desc[UR36][R22.64+0x8] ;  /* 0x0000082416177980 */ /* 0x000ee2000c101900 */
[----:B------:R-:W-:-:S03]  /*30d0*/  VIADD R0, R3, 0x3 ;  /* 0x0000000303007836 */ /* 0x000fc60000000000 */
[----:B---3--:R1:W-:Y:S04]  /*30e0*/  ST.E desc[UR36][R6.64+0x10], R23 ;  /* 0x0000101706007985 */ /* 0x0083e8000c101924 */
.L_x_142:
[----:B------:R-:W-:Y:S05]  /*30f0*/  BSYNC.RECONVERGENT B1 ;  /* 0x0000000000017941 */ /* 0x000fea0003800200 */
.L_x_141:
[----:B-1-34-:R-:W-:Y:S02]  /*3100*/  HFMA2 R7, -RZ, RZ, 0, 0 ;  /* 0x00000000ff077431 */ /* 0x01afe400000001ff */
[----:B------:R-:W-:-:S07]  /*3110*/  IMAD.MOV.U32 R6, RZ, RZ, R0 ;  /* 0x000000ffff067224 */ /* 0x000fce00078e0000 */
.L_x_137:
[----:B------:R-:W-:Y:S05]  /*3120*/  BSYNC.RECONVERGENT B0 ;  /* 0x0000000000007941 */ /* 0x000fea0003800200 */
.L_x_136:
[----:B------:R-:W-:-:S04]  /*3130*/  LEA R4, P0, R6, R4, 0x2 ;  /* 0x0000000406047211 */ /* 0x000fc800078010ff */
[----:B------:R-:W-:-:S05]  /*3140*/  LEA.HI.X R5, R6, R5, R7, 0x2, P0 ;  /* 0x0000000506057211 */ /* 0x000fca00000f1407 */
[----:B------:R3:W-:Y:S04]  /*3150*/  ST.E desc[UR36][R4.64+0x8], RZ ;  /* 0x000008ff04007985 */ /* 0x0007e8000c101924 */
[----:B------:R-:W1:Y:S02]  /*3160*/  LD.E R0, desc[UR36][R24.64+0x20] ;  /* 0x0000202418007980 */ /* 0x000e64000c101900 */
[----:B-1----:R-:W-:-:S05]  /*3170*/  VIADD R3, R0, 0x1 ;  /* 0x0000000100037836 */ /* 0x002fca0000000000 */
[----:B------:R3:W-:Y:S02]  /*3180*/  ST.E desc[UR36][R24.64+0x20], R3 ;  /* 0x0000200318007985 */ /* 0x0007e4000c101924 */
.L_x_129:
[----:B------:R-:W-:Y:S05]  /*3190*/  BSYNC.RECONVERGENT B7 ;  /* 0x0000000000077941 */ /* 0x000fea0003800200 */
.L_x_128:
[----:B------:R-:W-:-:S05]  /*31a0*/  VIADD R17, R18, 0x3 ;  /* 0x0000000312117836 */ /* 0x000fca0000000000 */
[----:B------:R-:W-:-:S13]  /*31b0*/  ISETP.GE.AND P0, PT, R17, R26, PT ;  /* 0x0000001a1100720c */ /* 0x000fda0003f06270 */
[----:B------:R-:W-:Y:S05]  /*31c0*/  @!P0 BRA `(.L_x_143) ;  /* 0xfffffff400dc8947 */ /* 0x000fea000383ffff */
.L_x_109:
[----:B------:R-:W-:Y:S05]  /*31d0*/  BSYNC.RECONVERGENT B6 ;  /* 0x0000000000067941 */ /* 0x000fea0003800200 */
.L_x_108:
[----:B---3--:R3:W5:Y:S01]  /*31e0*/  LD.E.64 R4, desc[UR36][R24.64+0x50] ;  /* 0x0000502418047980 */ /* 0x008762000c101b00 */
[----:B------:R-:W-:Y:S01]  /*31f0*/  BSSY.RECONVERGENT B0, `(.L_x_144) ;  /* 0x0000011000007945 */ /* 0x000fe20003800200 */
.L_x_148:
[----:B----45:R-:W-:-:S06]  /*3200*/  IMAD.WIDE R6, R19, 0x4, R4 ;  /* 0x0000000413067825 */ /* 0x030fcc00078e0204 */
[----:B------:R-:W4:Y:S01]  /*3210*/  LD.E R6, desc[UR36][R6.64] ;  /* 0x0000002406067980 */ /* 0x000f22000c101900 */
[----:B------:R-:W-:Y:S01]  /*3220*/  BSSY.RELIABLE B6, `(.L_x_145) ;  /* 0x0000009000067945 */ /* 0x000fe20003800100 */
[----:B----4-:R-:W-:-:S13]  /*3230*/  ISETP.NE.AND P0, PT, R6, RZ, PT ;  /* 0x000000ff0600720c */ /* 0x010fda0003f05270 */
[----:B------:R-:W-:Y:S05]  /*3240*/  @P0 BRA `(.L_x_146) ;  /* 0x0000000000180947 */ /* 0x000fea0003800000 */
[----:B-1----:R-:W-:-:S04]  /*3250*/  IMAD.MOV R3, RZ, RZ, -R19 ;  /* 0x000000ffff037224 */ /* 0x002fc800078e0a13 */
[----:B------:R-:W-:-:S06]  /*3260*/  IMAD.WIDE R6, R3, 0x4, R4 ;  /* 0x0000000403067825 */ /* 0x000fcc00078e0204 */
[----:B------:R-:W4:Y:S02]  /*3270*/  LD.E R6, desc[UR36][R6.64] ;  /* 0x0000002406067980 */ /* 0x000f24000c101900 */
[----:B----4-:R-:W-:-:S13]  /*3280*/  ISETP.NE.AND P0, PT, R6, RZ, PT ;  /* 0x000000ff0600720c */ /* 0x010fda0003f05270 */
[----:B------:R-:W-:Y:S05]  /*3290*/  @!P0 BREAK.RELIABLE B6 ;  /* 0x0000000000068942 */ /* 0x000fea0003800100 */
[----:B------:R-:W-:Y:S05]  /*32a0*/  @!P0 BRA `(.L_x_147) ;  /* 0x0000000000148947 */ /* 0x000fea0003800000 */
.L_x_146:
[----:B------:R-:W-:Y:S05]  /*32b0*/  BSYNC.RELIABLE B6 ;  /* 0x0000000000067941 */ /* 0x000fea0003800100 */
.L_x_145:
[----:B------:R-:W4:Y:S02]  /*32c0*/  LD.E.64 R6, desc[UR36][R24.64+0x80] ;  /* 0x0000802418067980 */ /* 0x000f24000c101b00 */
[----:B----4-:R-:W-:-:S05]  /*32d0*/  IMAD.WIDE R6, R19, 0x4, R6 ;  /* 0x0000000413067825 */ /* 0x010fca00078e0206 */
[----:B------:R4:W5:Y:S01]  /*32e0*/  LD.E R19, desc[UR36][R6.64] ;  /* 0x0000002406137980 */ /* 0x000962000c101900 */
[----:B------:R-:W-:Y:S05]  /*32f0*/  BRA `(.L_x_148) ;  /* 0xfffffffc00c07947 */ /* 0x000fea000383ffff */
.L_x_147:
[----:B------:R-:W-:Y:S05]  /*3300*/  BSYNC.RECONVERGENT B0 ;  /* 0x0000000000007941 */ /* 0x000fea0003800200 */
.L_x_144:
[----:B------:R-:W-:-:S13]  /*3310*/  ISETP.NE.AND P0, PT, R19, RZ, PT ;  /* 0x000000ff1300720c */ /* 0x000fda0003f05270 */
[----:B------:R-:W-:Y:S05]  /*3320*/  @!P0 BRA `(.L_x_149) ;  /* 0x0000000000488947 */ /* 0x000fea0003800000 */
[----:B------:R-:W4:Y:S02]  /*3330*/  LD.E.64 R6, desc[UR36][R24.64+0x38] ;  /* 0x0000382418067980 */ /* 0x000f24000c101b00 */
[----:B----4-:R-:W-:-:S06]  /*3340*/  IMAD.WIDE R6, R19, 0x4, R6 ;  /* 0x0000000413067825 */ /* 0x010fcc00078e0206 */
[----:B------:R-:W4:Y:S01]  /*3350*/  LD.E R6, desc[UR36][R6.64] ;  /* 0x0000002406067980 */ /* 0x000f22000c101900 */
[----:B------:R-:W-:Y:S01]  /*3360*/  IMAD.MOV.U32 R13, RZ, RZ, 0x1 ;  /* 0x00000001ff0d7424 */ /* 0x000fe200078e00ff */
[----:B----4-:R-:W-:-:S04]  /*3370*/  ISETP.NE.AND P0, PT, R6, RZ, PT ;  /* 0x000000ff0600720c */ /* 0x010fc80003f05270 */
[----:B------:R-:W-:-:S05]  /*3380*/  SEL R3, R19, R3, !P0 ;  /* 0x0000000313037207 */ /* 0x000fca0004000000 */
[----:B------:R-:W-:-:S05]  /*3390*/  IMAD.WIDE R4, R3, 0x4, R4 ;  /* 0x0000000403047825 */ /* 0x000fca00078e0204 */
[----:B------:R1:W-:Y:S04]  /*33a0*/  ST.E desc[UR36][R4.64], R13 ;  /* 0x0000000d04007985 */ /* 0x0003e8000c101924 */
[----:B------:R-:W4:Y:S02]  /*33b0*/  LD.E.64 R8, desc[UR36][R24.64+0x70] ;  /* 0x0000702418087980 */ /* 0x000f24000c101b00 */
[----:B----4-:R-:W-:-:S05]  /*33c0*/  IADD3 R10, P0, PT, R8, 0x4, RZ ;  /* 0x00000004080a7810 */ /* 0x010fca0007f1e0ff */
[----:B------:R-:W-:-:S05]  /*33d0*/  IMAD.X R11, RZ, RZ, R9, P0 ;  /* 0x000000ffff0b7224 */ /* 0x000fca00000e0609 */
[----:B------:R1:W-:Y:S04]  /*33e0*/  ST.E.64 desc[UR36][R24.64+0x70], R10 ;  /* 0x0000700a18007985 */ /* 0x0003e8000c101b24 */
[----:B------:R1:W-:Y:S04]  /*33f0*/  ST.E desc[UR36][R8.64], R3 ;  /* 0x0000000308007985 */ /* 0x0003e8000c101924 */
[----:B------:R-:W4:Y:S01]  /*3400*/  LD.E.64 R6, desc[UR36][R24.64+0x40] ;  /* 0x0000402418067980 */ /* 0x000f22000c101b00 */
[----:B------:R-:W-:-:S05]  /*3410*/  IABS R19, R19 ;  /* 0x0000001300137213 */ /* 0x000fca0000000000 */
[----:B----4-:R-:W-:-:S05]  /*3420*/  IMAD.WIDE R6, R19, 0x4, R6 ;  /* 0x0000000413067825 */ /* 0x010fca00078e0206 */
[----:B------:R1:W-:Y:S01]  /*3430*/  ST.E desc[UR36][R6.64], RZ ;  /* 0x000000ff06007985 */ /* 0x0003e2000c101924 */
[----:B------:R-:W-:Y:S05]  /*3440*/  BRA `(.L_x_150) ;  /* 0xffffffcc00247947 */ /* 0x000fea000383ffff */
.L_x_149:
[----:B------:R-:W-:Y:S05]  /*3450*/  BSYNC.RECONVERGENT B11 ;  /* 0x00000000000b7941 */ /* 0x000fea0003800200 */
.L_x_51:
[----:B------:R-:W4:Y:S04]  /*3460*/  LD.E.64 R4, desc[UR36][R24.64+0x8] ;  /* 0x0000082418047980 */ /* 0x000f28000c101b00 */
[----:B------:R-:W5:Y:S04]  /*3470*/  LD.E R11, desc[UR36][R24.64+0x1c] ;  /* 0x00001c24180b7980 */ /* 0x000f68000c101900 */
[----:B------:R-:W5:Y:S04]  /*3480*/  LD.E R10, desc[UR36][R24.64+0x30] ;  /* 0x00003024180a7980 */ /* 0x000f68000c101900 */
[----:B------:R-:W2:Y:S04]  /*3490*/  LD.E R8, desc[UR36][R24.64+0x9c] ;  /* 0x00009c2418087980 */ /* 0x000ea8000c101900 */
[----:B------:R-:W3:Y:S01]  /*34a0*/  LD.E R15, desc[UR36][R24.64+0x10] ;  /* 0x00001024180f7980 */ /* 0x000ee2000c101900 */
[----:B------:R-:W-:Y:S01]  /*34b0*/  MOV R0, 0x0 ;  /* 0x0000000000007802 */ /* 0x000fe20000000f00 */
[----:B------:R-:W1:Y:S01]  /*34c0*/  LDCU.64 UR4, c[0x4][0x18] ;  /* 0x01000300ff0477ac */ /* 0x000e620008000a00 */
[----:B------:R-:W-:-:S02]  /*34d0*/  IMAD.MOV.U32 R6, RZ, RZ, R16 ;  /* 0x000000ffff067224 */ /* 0x000fc400078e0010 */
[----:B------:R0:W0:Y:S01]  /*34e0*/  LDC.64 R12, c[0x4][R0] ;  /* 0x01000000000c7b82 */ /* 0x0000220000000a00 */
[----:B------:R-:W-:Y:S01]  /*34f0*/  IMAD.MOV.U32 R7, RZ, RZ, R2 ;  /* 0x000000ffff077224 */ /* 0x000fe200078e0002 */
[----:B----4-:R-:W-:Y:S01]  /*3500*/  MOV R9, R4 ;  /* 0x0000000400097202 */ /* 0x010fe20000000f00 */
[----:B------:R-:W-:Y:S02]  /*3510*/  IMAD.MOV.U32 R14, RZ, RZ, R5 ;  /* 0x000000ffff0e7224 */ /* 0x000fe400078e0005 */
[----:B-1----:R-:W-:Y:S02]  /*3520*/  IMAD.U32 R4, RZ, RZ, UR4 ;  /* 0x00000004ff047e24 */ /* 0x002fe4000f8e00ff */
[----:B------:R-:W-:Y:S01]  /*3530*/  IMAD.U32 R5, RZ, RZ, UR5 ;  /* 0x00000005ff057e24 */ /* 0x000fe2000f8e00ff */
[----:B-----5:R1:W-:Y:S04]  /*3540*/  STL.64 [R1+0x10], R10 ;  /* 0x0000100a01007387 */ /* 0x0203e80000100a00 */
[----:B--2---:R1:W-:Y:S04]  /*3550*/  STL.64 [R1], R8 ;  /* 0x0000000801007387 */ /* 0x0043e80000100a00 */
[----:B0--3--:R1:W-:Y:S02]  /*3560*/  STL.64 [R1+0x8], R14 ;  /* 0x0000080e01007387 */ /* 0x0093e40000100a00 */
[----:B------:R-:W-:-:S07]  /*3570*/  LEPC R20, `(.L_x_151) ;  /* 0x000000001014794e */ /* 0x000fce0000000000 */
[----:B-1----:R-:W-:Y:S05]  /*3580*/  CALL.ABS.NOINC R12 ;  /* 0x000000000c007343 */ /* 0x002fea0003c00000 */
.L_x_151:
[----:B------:R-:W0:Y:S01]  /*3590*/  S2R R5, SR_TID.X ;  /* 0x0000000000057919 */ /* 0x000e220000002100 */
[----:B------:R-:W0:Y:S02]  /*35a0*/  LDC.64 R2, c[0x0][0x380] ;  /* 0x0000e000ff027b82 */ /* 0x000e240000000a00 */
[----:B0-----:R-:W-:-:S06]  /*35b0*/  IMAD.WIDE.U32 R2, R5, 0x8, R2 ;  /* 0x0000000805027825 */ /* 0x001fcc00078e0002 */
[----:B------:R-:W2:Y:S01]  /*35c0*/  LDG.E.64 R2, desc[UR36][R2.64] ;  /* 0x0000002402027981 */ /* 0x000ea2000c1e1b00 */
[----:B------:R-:W-:-:S05]  /*35d0*/  HFMA2 R5, -RZ, RZ, 0, 5.9604644775390625e-08 ;  /* 0x00000001ff057431 */ /* 0x000fca00000001ff */
[----:B--2---:R-:W-:Y:S01]  /*35e0*/  ST.E desc[UR36][R2.64+0x98], R5 ;  /* 0x0000980502007985 */ /* 0x004fe2000c101924 */
[----:B------:R-:W-:Y:S05]  /*35f0*/  EXIT ;  /* 0x000000000000794d */ /* 0x000fea0003800000 */
.L_x_64:
[----:B------:R-:W2:Y:S04]  /*3600*/  LD.E.64 R4, desc[UR36][R24.64+0x8] ;  /* 0x0000082418047980 */ /* 0x000ea8000c101b00 */
[----:B------:R-:W3:Y:S04]  /*3610*/  LD.E R11, desc[UR36][R24.64+0x1c] ;  /* 0x00001c24180b7980 */ /* 0x000ee8000c101900 */
[----:B------:R-:W3:Y:S04]  /*3620*/  LD.E R10, desc[UR36][R24.64+0x30] ;  /* 0x00003024180a7980 */ /* 0x000ee8000c101900 */
[----:B------:R-:W4:Y:S04]  /*3630*/  LD.E R8, desc[UR36][R24.64+0x9c] ;  /* 0x00009c2418087980 */ /* 0x000f28000c101900 */
[----:B------:R-:W5:Y:S01]  /*3640*/  LD.E R15, desc[UR36][R24.64+0x10] ;  /* 0x00001024180f7980 */ /* 0x000f62000c101900 */
[----:B------:R-:W-:Y:S01]  /*3650*/  MOV R0, 0x0 ;  /* 0x0000000000007802 */ /* 0x000fe20000000f00 */
[----:B------:R-:W0:Y:S01]  /*3660*/  LDCU.64 UR4, c[0x4][0x10] ;  /* 0x01000200ff0477ac */ /* 0x000e220008000a00 */
[----:B------:R-:W-:Y:S01]  /*3670*/  IMAD.MOV.U32 R6, RZ, RZ, R16 ;  /* 0x000000ffff067224 */ /* 0x000fe200078e0010 */
[----:B------:R-:W-:Y:S01]  /*3680*/  MOV R7, R2 ;  /* 0x0000000200077202 */ /* 0x000fe20000000f00 */
[----:B------:R1:W0:Y:S01]  /*3690*/  LDC.64 R12, c[0x4][R0] ;  /* 0x01000000000c7b82 */ /* 0x0002220000000a00 */
[----:B--2---:R-:W-:-:S02]  /*36a0*/  IMAD.MOV.U32 R9, RZ, RZ, R4 ;  /* 0x000000ffff097224 */ /* 0x004fc400078e0004 */
[----:B------:R-:W-:Y:S02]  /*36b0*/  IMAD.MOV.U32 R14, RZ, RZ, R5 ;  /* 0x000000ffff0e7224 */ /* 0x000fe400078e0005 */
[----:B0-----:R-:W-:Y:S02]  /*36c0*/  IMAD.U32 R4, RZ, RZ, UR4 ;  /* 0x00000004ff047e24 */ /* 0x001fe4000f8e00ff */
[----:B------:R-:W-:Y:S01]  /*36d0*/  IMAD.U32 R5, RZ, RZ, UR5 ;  /* 0x00000005ff057e24 */ /* 0x000fe2000f8e00ff */
[----:B---3--:R1:W-:Y:S04]  /*36e0*/  STL.64 [R1+0x10], R10 ;  /* 0x0000100a01007387 */ /* 0x0083e80000100a00 */
[----:B----4-:R1:W-:Y:S04]  /*36f0*/  STL.64 [R1], R8 ;  /* 0x0000000801007387 */ /* 0x0103e80000100a00 */
[----:B-----5:R1:W-:Y:S02]  /*3700*/  STL.64 [R1+0x8], R14 ;  /* 0x0000080e01007387 */ /* 0x0203e40000100a00 */
[----:B------:R-:W-:-:S07]  /*3710*/  LEPC R20, `(.L_x_152) ;  /* 0x000000001014794e */ /* 0x000fce0000000000 */
[----:B-1----:R-:W-:Y:S05]  /*3720*/  CALL.ABS.NOINC R12 ;  /* 0x000000000c007343 */ /* 0x002fea0003c00000 */
.L_x_152:
[----:B------:R-:W0:Y:S01]  /*3730*/  S2R R5, SR_TID.X ;  /* 0x0000000000057919 */ /* 0x000e220000002100 */
[----:B------:R-:W0:Y:S02]  /*3740*/  LDC.64 R2, c[0x0][0x380] ;  /* 0x0000e000ff027b82 */ /* 0x000e240000000a00 */
[----:B0-----:R-:W-:-:S06]  /*3750*/  IMAD.WIDE.U32 R2, R5, 0x8, R2 ;  /* 0x0000000805027825 */ /* 0x001fcc00078e0002 */
[----:B------:R-:W2:Y:S04]  /*3760*/  LDG.E.64 R2, desc[UR36][R2.64] ;  /* 0x0000002402027981 */ /* 0x000ea8000c1e1b00 */
[----:B--2---:R-:W-:Y:S01]  /*3770*/  ST.E desc[UR36][R2.64+0x98], RZ ;  /* 0x000098ff02007985 */ /* 0x004fe2000c101924 */
[----:B------:R-:W-:Y:S05]  /*3780*/  EXIT ;  /* 0x000000000000794d */ /* 0x000fea0003800000 */
        .type           $_Z5solvePP6solver$_Z7impliedP6solveri,@function
        .size           $_Z5solvePP6solver$_Z7impliedP6solveri,(.L_x_163 - $_Z5solvePP6solver$_Z7impliedP6solveri)
$_Z5solvePP6solver$_Z7impliedP6solveri:
[----:B------:R-:W-:-:S05]  /*3790*/  VIADD R1, R1, 0xffffffc8 ;  /* 0xffffffc801017836 */ /* 0x000fca0000000000 */
[----:B------:R-:W-:Y:S04]  /*37a0*/  STL [R1+0x34], R29 ;  /* 0x0000341d01007387 */ /* 0x000fe80000100800 */
[----:B------:R-:W-:Y:S04]  /*37b0*/  STL [R1+0x30], R28 ;  /* 0x0000301c01007387 */ /* 0x000fe80000100800 */
[----:B------:R-:W-:Y:S04]  /*37c0*/  STL [R1+0x18], R21 ;  /* 0x0000181501007387 */ /* 0x000fe80000100800 */
[----:B------:R-:W-:Y:S04]  /*37d0*/  STL [R1+0x14], R20 ;  /* 0x0000141401007387 */ /* 0x000fe80000100800 */
[----:B------:R-:W-:Y:S04]  /*37e0*/  STL [R1+0xc], R18 ;  /* 0x00000c1201007387 */ /* 0x000fe80000100800 */
[----:B------:R-:W-:Y:S04]  /*37f0*/  STL [R1+0x8], R17 ;  /* 0x0000081101007387 */ /* 0x000fe80000100800 */
[----:B------:R-:W-:Y:S04]  /*3800*/  STL [R1+0x4], R16 ;  /* 0x0000041001007387 */ /* 0x000fe80000100800 */
[----:B------:R0:W-:Y:S04]  /*3810*/  STL [R1+0x24], R24 ;  /* 0x0000241801007387 */ /* 0x0001e80000100800 */
[----:B------:R1:W-:Y:S04]  /*3820*/  STL [R1+0x20], R23 ;  /* 0x0000201701007387 */ /* 0x0003e80000100800 */
[----:B------:R2:W-:Y:S01]  /*3830*/  STL [R1+0x1c], R22 ;  /* 0x00001c1601007387 */ /* 0x0005e20000100800 */
[----:B0-----:R-:W0:Y:S05]  /*3840*/  BMOV.32.CLEAR R24, B9 ;  /* 0x0000000009187355 */ /* 0x001e2a0000100000 */
[----:B------:R3:W-:Y:S01]  /*3850*/  STL [R1+0x10], R19 ;  /* 0x0000101301007387 */ /* 0x0007e20000100800 */
[----:B-1----:R-:W1:Y:S05]  /*3860*/  BMOV.32.CLEAR R23, B8 ;  /* 0x0000000008177355 */ /* 0x002e6a0000100000 */
[----:B--2---:R-:W2:Y:S05]  /*3870*/  BMOV.32.CLEAR R22, B7 ;  /* 0x0000000007167355 */ /* 0x004eaa0000100000 */
[----:B---3--:R-:W3:Y:S05]  /*3880*/  BMOV.32.CLEAR R19, B6 ;  /* 0x0000000006137355 */ /* 0x008eea0000100000 */
[----:B------:R4:W-:Y:S04]  /*3890*/  STL [R1+0x2c], R27 ;  /* 0x00002c1b01007387 */ /* 0x0009e80000100800 */
[----:B------:R5:W-:Y:S04]  /*38a0*/  STL [R1+0x28], R26 ;  /* 0x0000281a01007387 */ /* 0x000be80000100800 */
[----:B------:R0:W-:Y:S01]  /*38b0*/  STL [R1], R2 ;  /* 0x0000000201007387 */ /* 0x0001e20000100800 */
[----:B----4-:R-:W-:-:S02]  /*38c0*/  IMAD.MOV.U32 R27, RZ, RZ, R5 ;  /* 0x000000ffff1b7224 */ /* 0x010fc400078e0005 */
[----:B-----5:R-:W-:Y:S02]  /*38d0*/  IMAD.MOV.U32 R26, RZ, RZ, R4 ;  /* 0x000000ffff1a7224 */ /* 0x020fe400078e0004 */
[----:B0-----:R-:W-:Y:S01]  /*38e0*/  IMAD.MOV.U32 R2, RZ, RZ, R6 ;  /* 0x000000ffff027224 */ /* 0x001fe200078e0006 */
[----:B------:R-:W0:Y:S02]  /*38f0*/  LDC.64 R28, c[0x0][0x358] ;  /* 0x0000d600ff1c7b82 */ /* 0x000e240000000a00 */
[----:B0-----:R-:W-:Y:S02]  /*3900*/  R2UR UR4, R28 ;  /* 0x000000001c0472ca */ /* 0x001fe400000e0000 */
[----:B------:R-:W-:-:S13]  /*3910*/  R2UR UR5, R29 ;  /* 0x000000001d0572ca */ /* 0x000fda00000e0000 */
[----:B------:R-:W4:Y:S02]  /*3920*/  LD.E.64 R4, desc[UR4][R26.64+0x50] ;  /* 0x000050041a047980 */ /* 0x000f24000c101b00 */
[----:B----4-:R-:W-:-:S06]  /*3930*/  IMAD.WIDE R6, R2, 0x4, R4 ;  /* 0x0000000402067825 */ /* 0x010fcc00078e0204 */
[----:B------:R-:W4:Y:S01]  /*3940*/  LD.E R6, desc[UR4][R6.64] ;  /* 0x0000000406067980 */ /* 0x000f22000c101900 */
[----:B------:R-:W-:Y:S01]  /*3950*/  BSSY.RECONVERGENT B6, `(.L_x_153) ;  /* 0x0000044000067945 */ /* 0x000fe20003800200 */
[----:B----4-:R-:W-:-:S13]  /*3960*/  ISETP.GE.AND P0, PT, R6, 0x3, PT ;  /* 0x000000030600780c */ /* 0x010fda0003f06270 */
[----:B------:R-:W-:Y:S01]  /*3970*/  @P0 LOP3.LUT R18, R6, 0x2, RZ, 0xc0, !PT ;  /* 0x0000000206120812 */ /* 0x000fe200078ec0ff */
[----:B-123--:R-:W-:Y:S06]  /*3980*/  @P0 BRA `(.L_x_154) ;  /* 0x0000000400000947 */ /* 0x00efec0003800000 */
[----:B------:R-:W-:Y:S02]  /*3990*/  R2UR UR4, R28 ;  /* 0x000000001c0472ca */ /* 0x000fe400000e0000 */
[----:B------:R-:W-:-:S13]  /*39a0*/  R2UR UR5, R29 ;  /* 0x000000001d0572ca */ /* 0x000fda00000e0000 */
[----:B------:R-:W2:Y:S01]  /*39b0*/  LD.E.64 R6, desc[UR4][R26.64+0x40] ;  /* 0x000040041a067980 */ /* 0x000ea2000c101b00 */
[----:B------:R-:W-:-:S05]  /*39c0*/  IABS R3, R2 ;  /* 0x0000000200037213 */ /* 0x000fca0000000000 */
[----:B--2---:R-:W-:-:S05]  /*39d0*/  IMAD.WIDE R6, R3, 0x4, R6 ;  /* 0x0000000403067825 */ /* 0x004fca00078e0206 */
[----:B------:R-:W2:Y:S01]  /*39e0*/  LD.E R17, desc[UR4][R6.64] ;  /* 0x0000000406117980 */ /* 0x000ea2000c101900 */
[----:B------:R-:W-:Y:S01]  /*39f0*/  IMAD.MOV.U32 R18, RZ, RZ, RZ ;  /* 0x000000ffff127224 */ /* 0x000fe200078e00ff */
[----:B--2---:R-:W-:-:S13]  /*3a00*/  ISETP.NE.AND P0, PT, R17, RZ, PT ;  /* 0x000000ff1100720c */ /* 0x004fda0003f05270 */
[----:B------:R-:W-:Y:S05]  /*3a10*/  @!P0 BRA `(.L_x_154) ;  /* 0x0000000000dc8947 */ /* 0x000fea0003800000 */
[----:B------:R-:W-:Y:S02]  /*3a20*/  R2UR UR4, R28 ;  /* 0x000000001c0472ca */ /* 0x000fe400000e0000 */
[----:B------:R-:W-:-:S13]  /*3a30*/  R2UR UR5, R29 ;  /* 0x000000001d0572ca */ /* 0x000fda00000e0000 */
[----:B------:R-:W2:Y:S02]  /*3a40*/  LD.E.64 R6, desc[UR4][R26.64] ;  /* 0x000000041a067980 */ /* 0x000ea4000c101b00 */
[----:B--2---:R-:W-:-:S05]  /*3a50*/  IMAD.WIDE R16, R17, 0x4, R6 ;  /* 0x0000000411107825 */ /* 0x004fca00078e0206 */
[----:B------:R-:W2:Y:S01]  /*3a60*/  LD.E R6, desc[UR4][R16.64] ;  /* 0x0000000410067980 */ /* 0x000ea2000c101900 */
[----:B------:R-:W-:Y:S01]  /*3a70*/  BSSY.RELIABLE B7, `(.L_x_155) ;  /* 0x0000024000077945 */ /* 0x000fe20003800100 */
[----:B--2---:R-:W-:-:S13]  /*3a80*/  ISETP.NE.AND P0, PT, R6, RZ, PT ;  /* 0x000000ff0600720c */ /* 0x004fda0003f05270 */
[----:B------:R-:W-:Y:S05]  /*3a90*/  @!P0 BRA `(.L_x_156) ;  /* 0x0000000000848947 */ /* 0x000fea0003800000 */
[----:B------:R-:W-:Y:S01]  /*3aa0*/  BSSY.RELIABLE B8, `(.L_x_157) ;  /* 0x000001d000087945 */ /* 0x000fe20003800100 */
.L_x_161:
[----:B------:R-:W-:Y:S02]  /*3ab0*/  R2UR UR4, R28 ;  /* 0x000000001c0472ca */ /* 0x000fe400000e0000 */
[----:B------:R-:W-:-:S13]  /*3ac0*/  R2UR UR5, R29 ;  /* 0x000000001d0572ca */ /* 0x000fda00000e0000 */
[----:B------:R-:W2:Y:S02]  /*3ad0*/  LD.E.64 R4, desc[UR4][R26.64+0x50] ;  /* 0x000050041a047980 */ /* 0x000ea4000c101b00 */
[----:B--2---:R-:W-:-:S06]  /*3ae0*/  IMAD.WIDE R4, R6, 0x4, R4 ;  /* 0x0000000406047825 */ /* 0x004fcc00078e0204 */
[----:B------:R-:W2:Y:S01]  /*3af0*/  LD.E R4, desc[UR4][R4.64] ;  /* 0x0000000404047980 */ /* 0x000ea2000c101900 */
[----:B------:R-:W-:Y:S01]  /*3b00*/  BSSY.RELIABLE B9, `(.L_x_158) ;  /* 0x000000d000097945 */ /* 0x000fe20003800100 */
[----:B--2---:R-:W-:-:S13]  /*3b10*/  ISETP.NE.AND P0, PT, R4, 0x2, PT ;  /* 0x000000020400780c */ /* 0x004fda0003f05270 */
[----:B------:R-:W-:Y:S05]  /*3b20*/  @!P0 BRA `(.L_x_159) ;  /* 0x0000000000288947 */ /* 0x000fea0003800000 */
[----:B------:R-:W-:Y:S01]  /*3b30*/  MOV R4, R26 ;  /* 0x0000001a00047202 */ /* 0x000fe20000000f00 */
[----:B------:R-:W-:Y:S01]  /*3b40*/  IMAD.MOV.U32 R5, RZ, RZ, R27 ;  /* 0x000000ffff057224 */ /* 0x000fe200078e001b */
[----:B------:R-:W-:Y:S01]  /*3b50*/  MOV R20, 0x3b80 ;  /* 0x00003b8000147802 */ /* 0x000fe20000000f00 */
[----:B------:R-:W-:-:S07]  /*3b60*/  IMAD.MOV.U32 R21, RZ, RZ, 0x0 ;  /* 0x00000000ff157424 */ /* 0x000fce00078e00ff */
[----:B------:R-:W-:Y:S05]  /*3b70*/  CALL.REL.NOINC `($_Z5solvePP6solver$_Z7impliedP6solveri) ;  /* 0xfffffffc00047944 */ /* 0x000fea0003c3ffff */
[----:B------:R-:W-:-:S13]  /*3b80*/  ISETP.NE.AND P0, PT, R4, RZ, PT ;  /* 0x000000ff0400720c */ /* 0x000fda0003f05270 */
[----:B------:R-:W-:Y:S05]  /*3b90*/  @!P0 BREAK.RELIABLE B9 ;  /* 0x0000000000098942 */ /* 0x000fea0003800100 */
[----:B------:R-:W-:Y:S05]  /*3ba0*/  @!P0 BREAK.RELIABLE B8 ;  /* 0x0000000000088942 */ /* 0x000fea0003800100 */
[----:B------:R-:W-:Y:S05]  /*3bb0*/  @!P0 BREAK.RELIABLE B7 ;  /* 0x0000000000078942 */ /* 0x000fea0003800100 */
[----:B------:R-:W-:Y:S05]  /*3bc0*/  @!P0 BRA `(.L_x_160) ;  /* 0x0000000000588947 */ /* 0x000fea0003800000 */
.L_x_159:
[----:B------:R-:W-:Y:S05]  /*3bd0*/  BSYNC.RELIABLE B9 ;  /* 0x0000000000097941 */ /* 0x000fea0003800100 */
.L_x_158:
[----:B------:R-:W-:Y:S01]  /*3be0*/  R2UR UR4, R28 ;  /* 0x000000001c0472ca */ /* 0x000fe200000e0000 */
[----:B------:R-:W-:Y:S01]  /*3bf0*/  IMAD.MOV.U32 R4, RZ, RZ, R16 ;  /* 0x000000ffff047224 */ /* 0x000fe200078e0010 */
[----:B------:R-:W-:Y:S01]  /*3c00*/  R2UR UR5, R29 ;  /* 0x000000001d0572ca */ /* 0x000fe200000e0000 */
[----:B------:R-:W-:-:S12]  /*3c10*/  IMAD.MOV.U32 R5, RZ, RZ, R17 ;  /* 0x000000ffff057224 */ /* 0x000fd800078e0011 */
[----:B------:R-:W2:Y:S01]  /*3c20*/  LD.E R6, desc[UR4][R4.64+0x4] ;  /* 0x0000040404067980 */ /* 0x000ea2000c101900 */
[----:B------:R-:W-:-:S05]  /*3c30*/  IADD3 R16, P1, PT, R16, 0x4, RZ ;  /* 0x0000000410107810 */ /* 0x000fca0007f3e0ff */
[----:B------:R-:W-:Y:S01]  /*3c40*/  IMAD.X R17, RZ, RZ, R17, P1 ;  /* 0x000000ffff117224 */ /* 0x000fe200008e0611 */
[----:B--2---:R-:W-:-:S13]  /*3c50*/  ISETP.NE.AND P0, PT, R6, RZ, PT ;  /* 0x000000ff0600720c */ /* 0x004fda0003f05270 */
[----:B------:R-:W-:Y:S05]  /*3c60*/  @P0 BRA `(.L_x_161) ;  /* 0xfffffffc00900947 */ /* 0x000fea000383ffff */
[----:B------:R-:W-:Y:S05]  /*3c70*/  BSYNC.RELIABLE B8 ;  /* 0x0000000000087941 */ /* 0x000fea0003800100 */
.L_x_157:
[----:B------:R-:W-:Y:S02]  /*3c80*/  R2UR UR4, R28 ;  /* 0x000000001c0472ca */ /* 0x000fe400000e0000 */
[----:B------:R-:W-:-:S13]  /*3c90*/  R2UR UR5, R29 ;  /* 0x000000001d0572ca */ /* 0x000fda00000e0000 */
[----:B------:R0:W5:Y:S02]  /*3ca0*/  LD.E.64 R4, desc[UR4][R26.64+0x50] ;  /* 0x000050041a047980 */ /* 0x000164000c101b00 */
.L_x_156:
[----:B------:R-:W-:Y:S05]  /*3cb0*/  BSYNC.RELIABLE B7 ;  /* 0x0000000000077941 */ /* 0x000fea0003800100 */
.L_x_155:
[----:B------:R-:W-:Y:S01]  /*3cc0*/  R2UR UR4, R28 ;  /* 0x000000001c0472ca */ /* 0x000fe200000e0000 */
[----:B------:R-:W-:Y:S01]  /*3cd0*/  HFMA2 R3, -RZ, RZ, 0, 3.5762786865234375e-07 ;  /* 0x00000006ff037431 */ /* 0x000fe200000001ff */
[----:B------:R-:W-:Y:S01]  /*3ce0*/  R2UR UR5, R29 ;  /* 0x000000001d0572ca */ /* 0x000fe200000e0000 */
[----:B-----5:R-:W-:-:S04]  /*3cf0*/  IMAD.WIDE R4, R2, 0x4, R4 ;  /* 0x0000000402047825 */ /* 0x020fc800078e0204 */
[----:B------:R-:W-:-:S08]  /*3d00*/  IMAD.MOV.U32 R18, RZ, RZ, 0x1 ;  /* 0x00000001ff127424 */ /* 0x000fd000078e00ff */
[----:B------:R1:W-:Y:S01]  /*3d10*/  ST.E desc[UR4][R4.64], R3 ;  /* 0x0000000304007985 */ /* 0x0003e2000c101904 */
[----:B------:R-:W-:Y:S05]  /*3d20*/  BRA `(.L_x_154) ;  /* 0x0000000000187947 */ /* 0x000fea0003800000 */
.L_x_160:
[----:B------:R-:W-:Y:S02]  /*3d30*/  R2UR UR4, R28 ;  /* 0x000000001c0472ca */ /* 0x000fe400000e0000 */
[----:B------:R-:W-:-:S13]  /*3d40*/  R2UR UR5, R29 ;  /* 0x000000001d0572ca */ /* 0x000fda00000e0000 */
[----:B------:R-:W2:Y:S01]  /*3d50*/  LD.E.64 R26, desc[UR4][R26.64+0x50] ;  /* 0x000050041a1a7980 */ /* 0x000ea2000c101b00 */
[----:B------:R-:W-:Y:S02]  /*3d60*/  IMAD.MOV.U32 R5, RZ, RZ, 0x5 ;  /* 0x00000005ff057424 */ /* 0x000fe400078e00ff */
[----:B--2---:R-:W-:-:S05]  /*3d70*/  IMAD.WIDE R2, R2, 0x4, R26 ;  /* 0x0000000402027825 */ /* 0x004fca00078e021a */
[----:B------:R0:W-:Y:S02]  /*3d80*/  ST.E desc[UR4][R2.64], R5 ;  /* 0x0000000502007985 */ /* 0x0001e4000c101904 */
.L_x_154:
[----:B------:R-:W-:Y:S05]  /*3d90*/  BSYNC.RECONVERGENT B6 ;  /* 0x0000000000067941 */ /* 0x000fea0003800200 */
.L_x_153:
[----:B------:R-:W2:Y:S01]  /*3da0*/  LDL R20, [R1+0x14] ;  /* 0x0000140001147983 */ /* 0x000ea20000100800 */
[----:B------:R3:W-:Y:S05]  /*3db0*/  BMOV.32 B6, R19 ;  /* 0x0000001306007356 */ /* 0x0007ea0000000000 */
[----:B------:R-:W2:Y:S01]  /*3dc0*/  LDL R21, [R1+0x18] ;  /* 0x0000180001157983 */ /* 0x000ea20000100800 */
[----:B------:R4:W-:Y:S05]  /*3dd0*/  BMOV.32 B7, R22 ;  /* 0x0000001607007356 */ /* 0x0009ea0000000000 */
[----:B------:R5:W-:Y:S05]  /*3de0*/  BMOV.32 B8, R23 ;  /* 0x0000001708007356 */ /* 0x000bea0000000000 */
[----:B------:R5:W-:Y:S05]  /*3df0*/  BMOV.32 B9, R24 ;  /* 0x0000001809007356 */ /* 0x000bea0000000000 */
[----:B-1----:R-:W-:Y:S01]  /*3e00*/  IMAD.MOV.U32 R4, RZ, RZ, R18 ;  /* 0x000000ffff047224 */ /* 0x002fe200078e0012 */
[----:B0-----:R-:W2:Y:S04]  /*3e10*/  LDL R2, [R1] ;  /* 0x0000000001027983 */ /* 0x001ea80000100800 */
[----:B------:R-:W2:Y:S04]  /*3e20*/  LDL R16, [R1+0x4] ;  /* 0x0000040001107983 */ /* 0x000ea80000100800 */
[----:B------:R-:W2:Y:S04]  /*3e30*/  LDL R17, [R1+0x8] ;  /* 0x0000080001117983 */ /* 0x000ea80000100800 */
[----:B------:R-:W2:Y:S04]  /*3e40*/  LDL R18, [R1+0xc] ;  /* 0x00000c0001127983 */ /* 0x000ea80000100800 */
[----:B---3--:R-:W2:Y:S04]  /*3e50*/  LDL R19, [R1+0x10] ;  /* 0x0000100001137983 */ /* 0x008ea80000100800 */
[----:B----4-:R-:W2:Y:S04]  /*3e60*/  LDL R22, [R1+0x1c] ;  /* 0x00001c0001167983 */ /* 0x010ea80000100800 */
[----:B-----5:R-:W2:Y:S04]  /*3e70*/  LDL R23, [R1+0x20] ;  /* 0x0000200001177983 */ /* 0x020ea80000100800 */
[----:B------:R-:W2:Y:S04]  /*3e80*/  LDL R24, [R1+0x24] ;  /* 0x0000240001187983 */ /* 0x000ea80000100800 */
[----:B------:R-:W2:Y:S04]  /*3e90*/  LDL R26, [R1+0x28] ;  /* 0x00002800011a7983 */ /* 0x000ea80000100800 */
[----:B------:R-:W2:Y:S04]  /*3ea0*/  LDL R27, [R1+0x2c] ;  /* 0x00002c00011b7983 */ /* 0x000ea80000100800 */
[----:B------:R-:W2:Y:S04]  /*3eb0*/  LDL R28, [R1+0x30] ;  /* 0x00003000011c7983 */ /* 0x000ea80000100800 */
[----:B------:R0:W2:Y:S02]  /*3ec0*/  LDL R29, [R1+0x34] ;  /* 0x00003400011d7983 */ /* 0x0000a40000100800 */
[----:B0-----:R-:W-:Y:S01]  /*3ed0*/  VIADD R1, R1, 0x38 ;  /* 0x0000003801017836 */ /* 0x001fe20000000000 */
[----:B--2---:R-:W-:Y:S06]  /*3ee0*/  RET.REL.NODEC R20 `(_Z5solvePP6solver) ;  /* 0xffffffc014447950 */ /* 0x004fec0003c3ffff */
.L_x_162:
        /* <DEDUP_REMOVED lines=9> */
.L_x_163:


//--------------------- .nv.global.init           --------------------------
	.section	.nv.global.init,"aw",@progbits
.nv.global.init:
	.type		$str$40,@object
	.size		$str$40,($str - $str$40)
$str$40:
        /*0000*/ 	.byte	0x0a, 0x20, 0x2b, 0x20, 0x55, 0x4e, 0x53, 0x41, 0x54, 0x20, 0x2b, 0x20, 0x0a, 0x00
	.type		$str,@object
	.size		$str,($str$2 - $str)
$str:
        /*000e*/ 	.byte	0x63, 0x20, 0x6f, 0x75, 0x74, 0x20, 0x6f, 0x66, 0x20, 0x6d, 0x65, 0x6d, 0x6f, 0x72, 0x79, 0x0a
        /*001e*/ 	.byte	0x00
	.type		$str$2,@object
	.size		$str$2,($str$1 - $str$2)
$str$2:
        /*001f*/ 	.byte	0x66, 0x69, 0x6c, 0x65, 0x5f, 0x25, 0x64, 0x3d, 0x53, 0x41, 0x54, 0x2c, 0x76, 0x61, 0x72, 0x73
        /*002f*/ 	.byte	0x3d, 0x25, 0x69, 0x2c, 0x63, 0x6c, 0x61, 0x75, 0x73, 0x65, 0x73, 0x3d, 0x25, 0x69, 0x2c, 0x6d
        /*003f*/ 	.byte	0x65, 0x6d, 0x3d, 0x25, 0x69, 0x2c, 0x63, 0x6f, 0x6e, 0x66, 0x6c, 0x69, 0x63, 0x74, 0x73, 0x3d
        /*004f*/ 	.byte	0x25, 0x69, 0x2c, 0x6c, 0x65, 0x6d, 0x6d, 0x61, 0x73, 0x3d, 0x25, 0x69, 0x0a, 0x00
	.type		$str$1,@object
	.size		$str$1,(.L_1 - $str$1)
$str$1:
        /*005d*/ 	.byte	0x66, 0x69, 0x6c, 0x65, 0x5f, 0x25, 0x64, 0x3d, 0x55, 0x4e, 0x53, 0x41, 0x54, 0x2c, 0x76, 0x61
        /*006d*/ 	.byte	0x72, 0x73, 0x3d, 0x25, 0x69, 0x2c, 0x63, 0x6c, 0x61, 0x75, 0x73, 0x65, 0x73, 0x3d, 0x25, 0x69
        /*007d*/ 	.byte	0x2c, 0x6d, 0x65, 0x6d, 0x3d, 0x25, 0x69, 0x2c, 0x63, 0x6f, 0x6e, 0x66, 0x6c, 0x69, 0x63, 0x74
        /*008d*/ 	.byte	0x73, 0x3d, 0x25, 0x69, 0x2c, 0x6c, 0x65, 0x6d, 0x6d, 0x61, 0x73, 0x3d, 0x25, 0x69, 0x0a, 0x00
.L_1:


//--------------------- .nv.shared.reserved.0     --------------------------
	.section	.nv.shared.reserved.0,"aw",@nobits
	.weak		__nv_reservedSMEM_offset_0_alias
	.size		__nv_reservedSMEM_offset_0_alias, 0, 64
	.other		__nv_reservedSMEM_offset_0_alias,@"STO_CUDA_RESERVED_SHARED STV_DEFAULT"
__nv_reservedSMEM_offset_0_alias:
	.zero		0
	.zero		64


//--------------------- .nv.constant0._Z4initP6solverPiiiiS1_S1_ --------------------------
	.section	.nv.constant0._Z4initP6solverPiiiiS1_S1_,"a",@progbits
	.sectionflags	@""
	.align	4
.nv.constant0._Z4initP6solverPiiiiS1_S1_:
	.zero		944


//--------------------- .nv.constant0._Z5solvePP6solver --------------------------
	.section	.nv.constant0._Z5solvePP6solver,"a",@progbits
	.sectionflags	@""
	.align	4
.nv.constant0._Z5solvePP6solver:
	.zero		904


//--------------------- SYMBOLS --------------------------

	.type		.nv.reservedSmem.offset0,@object
	.size		.nv.reservedSmem.offset0,0x4
	.type		vprintf,@function
